//
// Generated by NVIDIA NVVM Compiler
//
// Compiler Build ID: CL-36424714
// Cuda compilation tools, release 13.0, V13.0.88
// Based on NVVM 20.0.0
//

.version 9.0
.target sm_100
.address_size 64

	// .globl	my_kernel_kernel1
// _ZZ17my_kernel_kernel0E18PaddedInput_shared has been demoted
// _ZZ17my_kernel_kernel0E18placeholder_shared has been demoted

.visible .entry my_kernel_kernel1(
	.param .u64 .ptr .align 1 my_kernel_kernel1_param_0,
	.param .u64 .ptr .align 1 my_kernel_kernel1_param_1,
	.param .u64 .ptr .align 1 my_kernel_kernel1_param_2
)
{
	.reg .b32 	%r<9>;
	.reg .b32 	%f<9>;
	.reg .b64 	%rd<12>;

	ld.param.u64 	%rd1, [my_kernel_kernel1_param_0];
	ld.param.u64 	%rd2, [my_kernel_kernel1_param_1];
	ld.param.u64 	%rd3, [my_kernel_kernel1_param_2];
	cvta.to.global.u64 	%rd4, %rd1;
	cvta.to.global.u64 	%rd5, %rd3;
	cvta.to.global.u64 	%rd6, %rd2;
	mov.u32 	%r1, %ctaid.x;
	shl.b32 	%r2, %r1, 5;
	mov.u32 	%r3, %tid.x;
	add.s32 	%r4, %r2, %r3;
	mul.wide.u32 	%rd7, %r4, 4;
	add.s64 	%rd8, %rd6, %rd7;
	ld.global.nc.f32 	%f1, [%rd8];
	mul.hi.u32 	%r5, %r4, -1307163959;
	shr.u32 	%r6, %r5, 7;
	mul.lo.s32 	%r7, %r6, 184;
	sub.s32 	%r8, %r4, %r7;
	mul.wide.u32 	%rd9, %r8, 4;
	add.s64 	%rd10, %rd5, %rd9;
	ld.global.nc.f32 	%f2, [%rd10];
	add.f32 	%f3, %f1, %f2;
	add.f32 	%f4, %f3, 0f40400000;
	min.f32 	%f5, %f4, 0f40C00000;
	max.f32 	%f6, %f5, 0f00000000;
	mul.f32 	%f7, %f6, 0f3E2AAAAD;
	mul.f32 	%f8, %f3, %f7;
	add.s64 	%rd11, %rd4, %rd7;
	st.global.f32 	[%rd11], %f8;
	ret;

}
	// .globl	my_kernel_kernel0
.visible .entry my_kernel_kernel0(
	.param .u64 .ptr .align 1 my_kernel_kernel0_param_0,
	.param .u64 .ptr .align 1 my_kernel_kernel0_param_1,
	.param .u64 .ptr .align 1 my_kernel_kernel0_param_2
)
{
	.reg .pred 	%p<6>;
	.reg .b16 	%rs<15>;
	.reg .b32 	%r<68>;
	.reg .b32 	%f<428>;
	.reg .b64 	%rd<25>;
	// demoted variable
	.shared .align 4 .b8 _ZZ17my_kernel_kernel0E18PaddedInput_shared[1024];
	// demoted variable
	.shared .align 4 .b8 _ZZ17my_kernel_kernel0E18placeholder_shared[368];
	ld.param.u64 	%rd6, [my_kernel_kernel0_param_1];
	cvta.to.global.u64 	%rd7, %rd6;
	mov.u32 	%r17, %tid.x;
	shr.u32 	%r18, %r17, 4;
	mov.u32 	%r19, %ctaid.x;
	shr.u32 	%r20, %r19, 1;
	mul.lo.s32 	%r21, %r20, 5120;
	mad.lo.s32 	%r22, %r18, 20480, %r21;
	and.b32  	%r23, %r17, 15;
	mad.lo.s32 	%r63, %r23, 320, %r22;
	and.b32  	%r24, %r19, 1;
	setp.eq.b32 	%p1, %r24, 1;
	selp.b32 	%r25, 92, 0, %p1;
	shl.b32 	%r26, %r17, 1;
	add.s32 	%r27, %r25, %r26;
	cvt.u16.u32 	%rs3, %r17;
	mul.hi.u16 	%rs1, %rs3, 713;
	mul.lo.s16 	%rs4, %rs1, 92;
	sub.s16 	%rs5, %rs3, %rs4;
	mul.lo.s16 	%rs6, %rs5, 179;
	shr.u16 	%rs7, %rs6, 12;
	cvt.u32.u16 	%r2, %rs7;
	mul.hi.u16 	%rs8, %rs3, 2850;
	mul.lo.s16 	%rs9, %rs8, 23;
	sub.s16 	%rs2, %rs3, %rs9;
	mul.wide.u32 	%rd8, %r27, 4;
	add.s64 	%rd9, %rd8, %rd7;
	add.s64 	%rd24, %rd9, 4;
	mov.f32 	%f300, 0f00000000;
	mov.b32 	%r67, 80;
	shl.b16 	%rs10, %rs1, 5;
	mov.u32 	%r64, %r63;
	mov.u32 	%r65, %r63;
	mov.u32 	%r66, %r63;
	mov.f32 	%f301, %f300;
	mov.f32 	%f302, %f300;
	mov.f32 	%f303, %f300;
	mov.f32 	%f304, %f300;
	mov.f32 	%f305, %f300;
	mov.f32 	%f306, %f300;
	mov.f32 	%f307, %f300;
	mov.f32 	%f308, %f300;
	mov.f32 	%f309, %f300;
	mov.f32 	%f310, %f300;
	mov.f32 	%f311, %f300;
	mov.f32 	%f312, %f300;
	mov.f32 	%f313, %f300;
	mov.f32 	%f314, %f300;
	mov.f32 	%f315, %f300;
	mov.f32 	%f316, %f300;
	mov.f32 	%f317, %f300;
	mov.f32 	%f318, %f300;
	mov.f32 	%f319, %f300;
	mov.f32 	%f320, %f300;
	mov.f32 	%f321, %f300;
	mov.f32 	%f322, %f300;
	mov.f32 	%f323, %f300;
	mov.f32 	%f324, %f300;
	mov.f32 	%f325, %f300;
	mov.f32 	%f326, %f300;
	mov.f32 	%f327, %f300;
	mov.f32 	%f328, %f300;
	mov.f32 	%f329, %f300;
	mov.f32 	%f330, %f300;
	mov.f32 	%f331, %f300;
	mov.f32 	%f332, %f300;
	mov.f32 	%f333, %f300;
	mov.f32 	%f334, %f300;
	mov.f32 	%f335, %f300;
	mov.f32 	%f336, %f300;
	mov.f32 	%f337, %f300;
	mov.f32 	%f338, %f300;
	mov.f32 	%f339, %f300;
	mov.f32 	%f340, %f300;
	mov.f32 	%f341, %f300;
	mov.f32 	%f342, %f300;
	mov.f32 	%f343, %f300;
	mov.f32 	%f344, %f300;
	mov.f32 	%f345, %f300;
	mov.f32 	%f346, %f300;
	mov.f32 	%f347, %f300;
	mov.f32 	%f348, %f300;
	mov.f32 	%f349, %f300;
	mov.f32 	%f350, %f300;
	mov.f32 	%f351, %f300;
	mov.f32 	%f352, %f300;
	mov.f32 	%f353, %f300;
	mov.f32 	%f354, %f300;
	mov.f32 	%f355, %f300;
	mov.f32 	%f356, %f300;
	mov.f32 	%f357, %f300;
	mov.f32 	%f358, %f300;
	mov.f32 	%f359, %f300;
	mov.f32 	%f360, %f300;
	mov.f32 	%f361, %f300;
	mov.f32 	%f362, %f300;
	mov.f32 	%f363, %f300;
	mov.f32 	%f364, %f300;
	mov.f32 	%f365, %f300;
	mov.f32 	%f366, %f300;
	mov.f32 	%f367, %f300;
	mov.f32 	%f368, %f300;
	mov.f32 	%f369, %f300;
	mov.f32 	%f370, %f300;
	mov.f32 	%f371, %f300;
	mov.f32 	%f372, %f300;
	mov.f32 	%f373, %f300;
	mov.f32 	%f374, %f300;
	mov.f32 	%f375, %f300;
	mov.f32 	%f376, %f300;
	mov.f32 	%f377, %f300;
	mov.f32 	%f378, %f300;
	mov.f32 	%f379, %f300;
	mov.f32 	%f380, %f300;
	mov.f32 	%f381, %f300;
	mov.f32 	%f382, %f300;
	mov.f32 	%f383, %f300;
	mov.f32 	%f384, %f300;
	mov.f32 	%f385, %f300;
	mov.f32 	%f386, %f300;
	mov.f32 	%f387, %f300;
	mov.f32 	%f388, %f300;
	mov.f32 	%f389, %f300;
	mov.f32 	%f390, %f300;
	mov.f32 	%f391, %f300;
	mov.f32 	%f392, %f300;
	mov.f32 	%f393, %f300;
	mov.f32 	%f394, %f300;
	mov.f32 	%f395, %f300;
	mov.f32 	%f396, %f300;
	mov.f32 	%f397, %f300;
	mov.f32 	%f398, %f300;
	mov.f32 	%f399, %f300;
	mov.f32 	%f400, %f300;
	mov.f32 	%f401, %f300;
	mov.f32 	%f402, %f300;
	mov.f32 	%f403, %f300;
	mov.f32 	%f404, %f300;
	mov.f32 	%f405, %f300;
	mov.f32 	%f406, %f300;
	mov.f32 	%f407, %f300;
	mov.f32 	%f408, %f300;
	mov.f32 	%f409, %f300;
	mov.f32 	%f410, %f300;
	mov.f32 	%f411, %f300;
	mov.f32 	%f412, %f300;
	mov.f32 	%f413, %f300;
	mov.f32 	%f414, %f300;
	mov.f32 	%f415, %f300;
	mov.f32 	%f416, %f300;
	mov.f32 	%f417, %f300;
	mov.f32 	%f418, %f300;
	mov.f32 	%f419, %f300;
	mov.f32 	%f420, %f300;
	mov.f32 	%f421, %f300;
	mov.f32 	%f422, %f300;
	mov.f32 	%f423, %f300;
	mov.f32 	%f424, %f300;
	mov.f32 	%f425, %f300;
	mov.f32 	%f426, %f300;
	mov.f32 	%f427, %f300;
$L__BB1_1:
	setp.gt.u32 	%p2, %r17, 63;
	bar.sync 	0;
	@%p2 bra 	$L__BB1_4;
	ld.param.u64 	%rd22, [my_kernel_kernel0_param_0];
	mov.u32 	%r29, %tid.x;
	setp.gt.u32 	%p3, %r29, 45;
	cvta.to.global.u64 	%rd10, %rd22;
	mul.wide.u32 	%rd11, %r63, 4;
	add.s64 	%rd12, %rd10, %rd11;
	ld.global.nc.f32 	%f258, [%rd12];
	shl.b32 	%r30, %r29, 4;
	mov.u32 	%r31, _ZZ17my_kernel_kernel0E18PaddedInput_shared;
	add.s32 	%r32, %r31, %r30;
	st.shared.f32 	[%r32], %f258;
	add.s32 	%r33, %r64, 80;
	mul.wide.u32 	%rd13, %r33, 4;
	add.s64 	%rd14, %rd10, %rd13;
	ld.global.nc.f32 	%f259, [%rd14];
	st.shared.f32 	[%r32+4], %f259;
	add.s32 	%r34, %r65, 160;
	mul.wide.u32 	%rd15, %r34, 4;
	add.s64 	%rd16, %rd10, %rd15;
	ld.global.nc.f32 	%f260, [%rd16];
	st.shared.f32 	[%r32+8], %f260;
	add.s32 	%r35, %r66, 240;
	mul.wide.u32 	%rd17, %r35, 4;
	add.s64 	%rd18, %rd10, %rd17;
	ld.global.nc.f32 	%f261, [%rd18];
	st.shared.f32 	[%r32+12], %f261;
	@%p3 bra 	$L__BB1_4;
	ld.global.nc.f32 	%f262, [%rd24+-4];
	mov.u32 	%r36, %tid.x;
	shl.b32 	%r37, %r36, 3;
	mov.u32 	%r38, _ZZ17my_kernel_kernel0E18placeholder_shared;
	add.s32 	%r39, %r38, %r37;
	st.shared.f32 	[%r39], %f262;
	ld.global.nc.f32 	%f263, [%rd24];
	st.shared.f32 	[%r39+4], %f263;
$L__BB1_4:
	bar.sync 	0;
	cvt.u32.u16 	%r40, %rs10;
	or.b32  	%r41, %r2, %r40;
	shl.b32 	%r42, %r41, 2;
	mov.u32 	%r43, _ZZ17my_kernel_kernel0E18PaddedInput_shared;
	add.s32 	%r44, %r43, %r42;
	ld.shared.f32 	%f264, [%r44];
	shl.b16 	%rs11, %rs2, 4;
	cvt.u32.u16 	%r45, %rs11;
	mov.u32 	%r46, _ZZ17my_kernel_kernel0E18placeholder_shared;
	add.s32 	%r47, %r46, %r45;
	ld.shared.f32 	%f265, [%r47];
	fma.rn.f32 	%f427, %f264, %f265, %f427;
	ld.shared.f32 	%f266, [%r44+16];
	fma.rn.f32 	%f395, %f266, %f265, %f395;
	ld.shared.f32 	%f267, [%r44+32];
	fma.rn.f32 	%f363, %f267, %f265, %f363;
	ld.shared.f32 	%f268, [%r44+48];
	fma.rn.f32 	%f331, %f268, %f265, %f331;
	ld.shared.f32 	%f269, [%r47+4];
	fma.rn.f32 	%f426, %f264, %f269, %f426;
	fma.rn.f32 	%f394, %f269, %f266, %f394;
	fma.rn.f32 	%f362, %f267, %f269, %f362;
	fma.rn.f32 	%f330, %f269, %f268, %f330;
	ld.shared.f32 	%f270, [%r44+256];
	fma.rn.f32 	%f419, %f270, %f265, %f419;
	ld.shared.f32 	%f271, [%r44+272];
	fma.rn.f32 	%f387, %f271, %f265, %f387;
	ld.shared.f32 	%f272, [%r44+288];
	fma.rn.f32 	%f355, %f272, %f265, %f355;
	ld.shared.f32 	%f273, [%r44+304];
	fma.rn.f32 	%f323, %f273, %f265, %f323;
	fma.rn.f32 	%f418, %f270, %f269, %f418;
	fma.rn.f32 	%f386, %f269, %f271, %f386;
	fma.rn.f32 	%f354, %f272, %f269, %f354;
	fma.rn.f32 	%f322, %f269, %f273, %f322;
	ld.shared.f32 	%f274, [%r44+512];
	fma.rn.f32 	%f411, %f274, %f265, %f411;
	ld.shared.f32 	%f275, [%r44+528];
	fma.rn.f32 	%f379, %f275, %f265, %f379;
	ld.shared.f32 	%f276, [%r44+544];
	fma.rn.f32 	%f347, %f276, %f265, %f347;
	ld.shared.f32 	%f277, [%r44+560];
	fma.rn.f32 	%f315, %f277, %f265, %f315;
	fma.rn.f32 	%f410, %f274, %f269, %f410;
	fma.rn.f32 	%f378, %f269, %f275, %f378;
	fma.rn.f32 	%f346, %f276, %f269, %f346;
	fma.rn.f32 	%f314, %f269, %f277, %f314;
	ld.shared.f32 	%f278, [%r44+768];
	fma.rn.f32 	%f403, %f278, %f265, %f403;
	ld.shared.f32 	%f279, [%r44+784];
	fma.rn.f32 	%f371, %f279, %f265, %f371;
	ld.shared.f32 	%f280, [%r44+800];
	fma.rn.f32 	%f339, %f280, %f265, %f339;
	ld.shared.f32 	%f281, [%r44+816];
	fma.rn.f32 	%f307, %f281, %f265, %f307;
	fma.rn.f32 	%f402, %f278, %f269, %f402;
	fma.rn.f32 	%f370, %f269, %f279, %f370;
	fma.rn.f32 	%f338, %f280, %f269, %f338;
	fma.rn.f32 	%f306, %f269, %f281, %f306;
	ld.shared.f32 	%f282, [%r47+8];
	fma.rn.f32 	%f425, %f264, %f282, %f425;
	fma.rn.f32 	%f393, %f282, %f266, %f393;
	fma.rn.f32 	%f361, %f267, %f282, %f361;
	fma.rn.f32 	%f329, %f282, %f268, %f329;
	ld.shared.f32 	%f283, [%r47+12];
	fma.rn.f32 	%f424, %f264, %f283, %f424;
	fma.rn.f32 	%f392, %f283, %f266, %f392;
	fma.rn.f32 	%f360, %f267, %f283, %f360;
	fma.rn.f32 	%f328, %f283, %f268, %f328;
	fma.rn.f32 	%f417, %f270, %f282, %f417;
	fma.rn.f32 	%f385, %f282, %f271, %f385;
	fma.rn.f32 	%f353, %f272, %f282, %f353;
	fma.rn.f32 	%f321, %f282, %f273, %f321;
	fma.rn.f32 	%f416, %f270, %f283, %f416;
	fma.rn.f32 	%f384, %f283, %f271, %f384;
	fma.rn.f32 	%f352, %f272, %f283, %f352;
	fma.rn.f32 	%f320, %f283, %f273, %f320;
	fma.rn.f32 	%f409, %f274, %f282, %f409;
	fma.rn.f32 	%f377, %f282, %f275, %f377;
	fma.rn.f32 	%f345, %f276, %f282, %f345;
	fma.rn.f32 	%f313, %f282, %f277, %f313;
	fma.rn.f32 	%f408, %f274, %f283, %f408;
	fma.rn.f32 	%f376, %f283, %f275, %f376;
	fma.rn.f32 	%f344, %f276, %f283, %f344;
	fma.rn.f32 	%f312, %f283, %f277, %f312;
	fma.rn.f32 	%f401, %f278, %f282, %f401;
	fma.rn.f32 	%f369, %f282, %f279, %f369;
	fma.rn.f32 	%f337, %f280, %f282, %f337;
	fma.rn.f32 	%f305, %f282, %f281, %f305;
	fma.rn.f32 	%f400, %f278, %f283, %f400;
	fma.rn.f32 	%f368, %f283, %f279, %f368;
	fma.rn.f32 	%f336, %f280, %f283, %f336;
	fma.rn.f32 	%f304, %f283, %f281, %f304;
	ld.shared.f32 	%f284, [%r44+64];
	fma.rn.f32 	%f423, %f284, %f265, %f423;
	ld.shared.f32 	%f285, [%r44+80];
	fma.rn.f32 	%f391, %f285, %f265, %f391;
	ld.shared.f32 	%f286, [%r44+96];
	fma.rn.f32 	%f359, %f286, %f265, %f359;
	ld.shared.f32 	%f287, [%r44+112];
	fma.rn.f32 	%f327, %f287, %f265, %f327;
	fma.rn.f32 	%f422, %f284, %f269, %f422;
	fma.rn.f32 	%f390, %f269, %f285, %f390;
	fma.rn.f32 	%f358, %f286, %f269, %f358;
	fma.rn.f32 	%f326, %f269, %f287, %f326;
	ld.shared.f32 	%f288, [%r44+320];
	fma.rn.f32 	%f415, %f288, %f265, %f415;
	ld.shared.f32 	%f289, [%r44+336];
	fma.rn.f32 	%f383, %f289, %f265, %f383;
	ld.shared.f32 	%f290, [%r44+352];
	fma.rn.f32 	%f351, %f290, %f265, %f351;
	ld.shared.f32 	%f291, [%r44+368];
	fma.rn.f32 	%f319, %f291, %f265, %f319;
	fma.rn.f32 	%f414, %f288, %f269, %f414;
	fma.rn.f32 	%f382, %f269, %f289, %f382;
	fma.rn.f32 	%f350, %f290, %f269, %f350;
	fma.rn.f32 	%f318, %f269, %f291, %f318;
	ld.shared.f32 	%f292, [%r44+576];
	fma.rn.f32 	%f407, %f292, %f265, %f407;
	ld.shared.f32 	%f293, [%r44+592];
	fma.rn.f32 	%f375, %f293, %f265, %f375;
	ld.shared.f32 	%f294, [%r44+608];
	fma.rn.f32 	%f343, %f294, %f265, %f343;
	ld.shared.f32 	%f295, [%r44+624];
	fma.rn.f32 	%f311, %f295, %f265, %f311;
	fma.rn.f32 	%f406, %f292, %f269, %f406;
	fma.rn.f32 	%f374, %f269, %f293, %f374;
	fma.rn.f32 	%f342, %f294, %f269, %f342;
	fma.rn.f32 	%f310, %f269, %f295, %f310;
	ld.shared.f32 	%f296, [%r44+832];
	fma.rn.f32 	%f399, %f296, %f265, %f399;
	ld.shared.f32 	%f297, [%r44+848];
	fma.rn.f32 	%f367, %f297, %f265, %f367;
	ld.shared.f32 	%f298, [%r44+864];
	fma.rn.f32 	%f335, %f298, %f265, %f335;
	ld.shared.f32 	%f299, [%r44+880];
	fma.rn.f32 	%f303, %f299, %f265, %f303;
	fma.rn.f32 	%f398, %f296, %f269, %f398;
	fma.rn.f32 	%f366, %f269, %f297, %f366;
	fma.rn.f32 	%f334, %f298, %f269, %f334;
	fma.rn.f32 	%f302, %f269, %f299, %f302;
	fma.rn.f32 	%f421, %f284, %f282, %f421;
	fma.rn.f32 	%f389, %f282, %f285, %f389;
	fma.rn.f32 	%f357, %f286, %f282, %f357;
	fma.rn.f32 	%f325, %f282, %f287, %f325;
	fma.rn.f32 	%f420, %f284, %f283, %f420;
	fma.rn.f32 	%f388, %f283, %f285, %f388;
	fma.rn.f32 	%f356, %f286, %f283, %f356;
	fma.rn.f32 	%f324, %f283, %f287, %f324;
	fma.rn.f32 	%f413, %f288, %f282, %f413;
	fma.rn.f32 	%f381, %f282, %f289, %f381;
	fma.rn.f32 	%f349, %f290, %f282, %f349;
	fma.rn.f32 	%f317, %f282, %f291, %f317;
	fma.rn.f32 	%f412, %f288, %f283, %f412;
	fma.rn.f32 	%f380, %f283, %f289, %f380;
	fma.rn.f32 	%f348, %f290, %f283, %f348;
	fma.rn.f32 	%f316, %f283, %f291, %f316;
	fma.rn.f32 	%f405, %f292, %f282, %f405;
	fma.rn.f32 	%f373, %f282, %f293, %f373;
	fma.rn.f32 	%f341, %f294, %f282, %f341;
	fma.rn.f32 	%f309, %f282, %f295, %f309;
	fma.rn.f32 	%f404, %f292, %f283, %f404;
	fma.rn.f32 	%f372, %f283, %f293, %f372;
	fma.rn.f32 	%f340, %f294, %f283, %f340;
	fma.rn.f32 	%f308, %f283, %f295, %f308;
	fma.rn.f32 	%f397, %f296, %f282, %f397;
	fma.rn.f32 	%f365, %f282, %f297, %f365;
	fma.rn.f32 	%f333, %f298, %f282, %f333;
	fma.rn.f32 	%f301, %f282, %f299, %f301;
	fma.rn.f32 	%f396, %f296, %f283, %f396;
	fma.rn.f32 	%f364, %f283, %f297, %f364;
	fma.rn.f32 	%f332, %f298, %f283, %f332;
	fma.rn.f32 	%f300, %f283, %f299, %f300;
	add.s32 	%r67, %r67, 1;
	add.s64 	%rd24, %rd24, 736;
	add.s32 	%r66, %r66, 1;
	add.s32 	%r65, %r65, 1;
	add.s32 	%r64, %r64, 1;
	add.s32 	%r63, %r63, 1;
	setp.ne.s32 	%p4, %r67, 160;
	@%p4 bra 	$L__BB1_1;
	ld.param.u64 	%rd23, [my_kernel_kernel0_param_2];
	cvta.to.global.u64 	%rd19, %rd23;
	mov.u32 	%r48, %ctaid.x;
	shr.u32 	%r49, %r48, 1;
	shl.b16 	%rs12, %rs2, 2;
	cvt.u32.u16 	%r50, %rs12;
	cvt.u16.u32 	%rs13, %r2;
	mov.b16 	%rs14, 5888;
	mov.b32 	%r51, {%rs14, %rs13};
	prmt.b32 	%r52, %r53, %r54, 0x3340U;
	cvt.u32.u16 	%r55, %rs1;
	prmt.b32 	%r56, %r55, 65464, 0x3340U;
	prmt.b32 	%r57, %r56, %r52, 0x5410U;
	dp2a.lo.u32.u32 	%r58, %r51, %r57, %r50;
	mad.lo.s32 	%r59, %r49, 11776, %r58;
	and.b32  	%r60, %r48, 1;
	setp.eq.b32 	%p5, %r60, 1;
	selp.b32 	%r61, 92, 0, %p5;
	add.s32 	%r62, %r59, %r61;
	mul.wide.u32 	%rd20, %r62, 4;
	add.s64 	%rd21, %rd19, %rd20;
	st.global.f32 	[%rd21], %f427;
	st.global.f32 	[%rd21+2944], %f395;
	st.global.f32 	[%rd21+5888], %f363;
	st.global.f32 	[%rd21+8832], %f331;
	st.global.f32 	[%rd21+4], %f426;
	st.global.f32 	[%rd21+2948], %f394;
	st.global.f32 	[%rd21+5892], %f362;
	st.global.f32 	[%rd21+8836], %f330;
	st.global.f32 	[%rd21+8], %f425;
	st.global.f32 	[%rd21+2952], %f393;
	st.global.f32 	[%rd21+5896], %f361;
	st.global.f32 	[%rd21+8840], %f329;
	st.global.f32 	[%rd21+12], %f424;
	st.global.f32 	[%rd21+2956], %f392;
	st.global.f32 	[%rd21+5900], %f360;
	st.global.f32 	[%rd21+8844], %f328;
	st.global.f32 	[%rd21+11776], %f423;
	st.global.f32 	[%rd21+14720], %f391;
	st.global.f32 	[%rd21+17664], %f359;
	st.global.f32 	[%rd21+20608], %f327;
	st.global.f32 	[%rd21+11780], %f422;
	st.global.f32 	[%rd21+14724], %f390;
	st.global.f32 	[%rd21+17668], %f358;
	st.global.f32 	[%rd21+20612], %f326;
	st.global.f32 	[%rd21+11784], %f421;
	st.global.f32 	[%rd21+14728], %f389;
	st.global.f32 	[%rd21+17672], %f357;
	st.global.f32 	[%rd21+20616], %f325;
	st.global.f32 	[%rd21+11788], %f420;
	st.global.f32 	[%rd21+14732], %f388;
	st.global.f32 	[%rd21+17676], %f356;
	st.global.f32 	[%rd21+20620], %f324;
	st.global.f32 	[%rd21+188416], %f419;
	st.global.f32 	[%rd21+191360], %f387;
	st.global.f32 	[%rd21+194304], %f355;
	st.global.f32 	[%rd21+197248], %f323;
	st.global.f32 	[%rd21+188420], %f418;
	st.global.f32 	[%rd21+191364], %f386;
	st.global.f32 	[%rd21+194308], %f354;
	st.global.f32 	[%rd21+197252], %f322;
	st.global.f32 	[%rd21+188424], %f417;
	st.global.f32 	[%rd21+191368], %f385;
	st.global.f32 	[%rd21+194312], %f353;
	st.global.f32 	[%rd21+197256], %f321;
	st.global.f32 	[%rd21+188428], %f416;
	st.global.f32 	[%rd21+191372], %f384;
	st.global.f32 	[%rd21+194316], %f352;
	st.global.f32 	[%rd21+197260], %f320;
	st.global.f32 	[%rd21+200192], %f415;
	st.global.f32 	[%rd21+203136], %f383;
	st.global.f32 	[%rd21+206080], %f351;
	st.global.f32 	[%rd21+209024], %f319;
	st.global.f32 	[%rd21+200196], %f414;
	st.global.f32 	[%rd21+203140], %f382;
	st.global.f32 	[%rd21+206084], %f350;
	st.global.f32 	[%rd21+209028], %f318;
	st.global.f32 	[%rd21+200200], %f413;
	st.global.f32 	[%rd21+203144], %f381;
	st.global.f32 	[%rd21+206088], %f349;
	st.global.f32 	[%rd21+209032], %f317;
	st.global.f32 	[%rd21+200204], %f412;
	st.global.f32 	[%rd21+203148], %f380;
	st.global.f32 	[%rd21+206092], %f348;
	st.global.f32 	[%rd21+209036], %f316;
	st.global.f32 	[%rd21+376832], %f411;
	st.global.f32 	[%rd21+379776], %f379;
	st.global.f32 	[%rd21+382720], %f347;
	st.global.f32 	[%rd21+385664], %f315;
	st.global.f32 	[%rd21+376836], %f410;
	st.global.f32 	[%rd21+379780], %f378;
	st.global.f32 	[%rd21+382724], %f346;
	st.global.f32 	[%rd21+385668], %f314;
	st.global.f32 	[%rd21+376840], %f409;
	st.global.f32 	[%rd21+379784], %f377;
	st.global.f32 	[%rd21+382728], %f345;
	st.global.f32 	[%rd21+385672], %f313;
	st.global.f32 	[%rd21+376844], %f408;
	st.global.f32 	[%rd21+379788], %f376;
	st.global.f32 	[%rd21+382732], %f344;
	st.global.f32 	[%rd21+385676], %f312;
	st.global.f32 	[%rd21+388608], %f407;
	st.global.f32 	[%rd21+391552], %f375;
	st.global.f32 	[%rd21+394496], %f343;
	st.global.f32 	[%rd21+397440], %f311;
	st.global.f32 	[%rd21+388612], %f406;
	st.global.f32 	[%rd21+391556], %f374;
	st.global.f32 	[%rd21+394500], %f342;
	st.global.f32 	[%rd21+397444], %f310;
	st.global.f32 	[%rd21+388616], %f405;
	st.global.f32 	[%rd21+391560], %f373;
	st.global.f32 	[%rd21+394504], %f341;
	st.global.f32 	[%rd21+397448], %f309;
	st.global.f32 	[%rd21+388620], %f404;
	st.global.f32 	[%rd21+391564], %f372;
	st.global.f32 	[%rd21+394508], %f340;
	st.global.f32 	[%rd21+397452], %f308;
	st.global.f32 	[%rd21+565248], %f403;
	st.global.f32 	[%rd21+568192], %f371;
	st.global.f32 	[%rd21+571136], %f339;
	st.global.f32 	[%rd21+574080], %f307;
	st.global.f32 	[%rd21+565252], %f402;
	st.global.f32 	[%rd21+568196], %f370;
	st.global.f32 	[%rd21+571140], %f338;
	st.global.f32 	[%rd21+574084], %f306;
	st.global.f32 	[%rd21+565256], %f401;
	st.global.f32 	[%rd21+568200], %f369;
	st.global.f32 	[%rd21+571144], %f337;
	st.global.f32 	[%rd21+574088], %f305;
	st.global.f32 	[%rd21+565260], %f400;
	st.global.f32 	[%rd21+568204], %f368;
	st.global.f32 	[%rd21+571148], %f336;
	st.global.f32 	[%rd21+574092], %f304;
	st.global.f32 	[%rd21+577024], %f399;
	st.global.f32 	[%rd21+579968], %f367;
	st.global.f32 	[%rd21+582912], %f335;
	st.global.f32 	[%rd21+585856], %f303;
	st.global.f32 	[%rd21+577028], %f398;
	st.global.f32 	[%rd21+579972], %f366;
	st.global.f32 	[%rd21+582916], %f334;
	st.global.f32 	[%rd21+585860], %f302;
	st.global.f32 	[%rd21+577032], %f397;
	st.global.f32 	[%rd21+579976], %f365;
	st.global.f32 	[%rd21+582920], %f333;
	st.global.f32 	[%rd21+585864], %f301;
	st.global.f32 	[%rd21+577036], %f396;
	st.global.f32 	[%rd21+579980], %f364;
	st.global.f32 	[%rd21+582924], %f332;
	st.global.f32 	[%rd21+585868], %f300;
	ret;

}


// ===== COMPILED SASS (sm_100) =====

	.target	sm_100

	.elftype	@"ET_EXEC"


//--------------------- .note.nv.tkinfo           --------------------------
	.section	.note.nv.tkinfo,"",@"SHT_NOTE"
	.sectionflags	@"SHF_NOTE_NV_TKINFO"
	.tkinfo
        /*0018*/ 	.word	0x00000002
        /*0030*/ 	.string	""
        /*0030*/ 	.string	"ptxas"
        /*0030*/ 	.string	"Cuda compilation tools, release 13.0, V13.0.88"
        /*0030*/ 	.string	"Build cuda_13.0.r13.0/compiler.36424714_0"
        /*0030*/ 	.string	"-arch sm_100 -m 64 "



//--------------------- .note.nv.cuinfo           --------------------------
	.section	.note.nv.cuinfo,"",@"SHT_NOTE"
	.sectionflags	@"SHF_NOTE_NV_CUINFO"
        /*0018*/ 	.short	0x0002
        /*001a*/ 	.short	0x0064
        /*001c*/ 	.short	0x0082
	.zero		2


//--------------------- .nv.info                  --------------------------
	.section	.nv.info,"",@"SHT_CUDA_INFO"
	.align	4


	//----- nvinfo : EIATTR_REGCOUNT
	.align		4
        /*0000*/ 	.byte	0x04, 0x2f
        /*0002*/ 	.short	(.L_1 - .L_0)
	.align		4
.L_0:
        /*0004*/ 	.word	index@(my_kernel_kernel1)
        /*0008*/ 	.word	0x0000000e


	//----- nvinfo : EIATTR_FRAME_SIZE
	.align		4
.L_1:
        /*000c*/ 	.byte	0x04, 0x11
        /*000e*/ 	.short	(.L_3 - .L_2)
	.align		4
.L_2:
        /*0010*/ 	.word	index@(my_kernel_kernel1)
        /*0014*/ 	.word	0x00000000


	//----- nvinfo : EIATTR_REGCOUNT
	.align		4
.L_3:
        /*0018*/ 	.byte	0x04, 0x2f
        /*001a*/ 	.short	(.L_5 - .L_4)
	.align		4
.L_4:
        /*001c*/ 	.word	index@(my_kernel_kernel0)
        /*0020*/ 	.word	0x000000a4


	//----- nvinfo : EIATTR_FRAME_SIZE
	.align		4
.L_5:
        /*0024*/ 	.byte	0x04, 0x11
        /*0026*/ 	.short	(.L_7 - .L_6)
	.align		4
.L_6:
        /*0028*/ 	.word	index@(my_kernel_kernel0)
        /*002c*/ 	.word	0x00000000


	//----- nvinfo : EIATTR_MIN_STACK_SIZE
	.align		4
.L_7:
        /*0030*/ 	.byte	0x04, 0x12
        /*0032*/ 	.short	(.L_9 - .L_8)
	.align		4
.L_8:
        /*0034*/ 	.word	index@(my_kernel_kernel0)
        /*0038*/ 	.word	0x00000000


	//----- nvinfo : EIATTR_MIN_STACK_SIZE
	.align		4
.L_9:
        /*003c*/ 	.byte	0x04, 0x12
        /*003e*/ 	.short	(.L_11 - .L_10)
	.align		4
.L_10:
        /*0040*/ 	.word	index@(my_kernel_kernel1)
        /*0044*/ 	.word	0x00000000
.L_11:


//--------------------- .nv.compat                --------------------------
	.section	.nv.compat,"",@"SHT_CUDA_COMPAT_INFO"
	.align	4
        /*0000*/ 	.byte	0x02, 0x09, 0x00, 0x00, 0x02, 0x02, 0x01, 0x00, 0x02, 0x05, 0x05, 0x00, 0x03, 0x07, 0x01, 0x01
        /*0010*/ 	.byte	0x02, 0x03, 0x00, 0x00, 0x02, 0x06, 0x01, 0x00, 0x04, 0x0b, 0x08, 0x00, 0x09, 0x00, 0x00, 0x00
        /*0020*/ 	.byte	0x00, 0x00, 0x00, 0x00


//--------------------- .nv.info.my_kernel_kernel0 --------------------------
	.section	.nv.info.my_kernel_kernel0,"",@"SHT_CUDA_INFO"
	.sectionflags	@""
	.align	4


	//----- nvinfo : EIATTR_CUDA_API_VERSION
	.align		4
        /*0000*/ 	.byte	0x04, 0x37
        /*0002*/ 	.short	(.L_13 - .L_12)
.L_12:
        /*0004*/ 	.word	0x00000082


	//----- nvinfo : EIATTR_KPARAM_INFO
	.align		4
.L_13:
        /*0008*/ 	.byte	0x04, 0x17
        /*000a*/ 	.short	(.L_15 - .L_14)
.L_14:
        /*000c*/ 	.word	0x00000000
        /*0010*/ 	.short	0x0002
        /*0012*/ 	.short	0x0010
        /*0014*/ 	.byte	0x00, 0xf5, 0x21, 0x00


	//----- nvinfo : EIATTR_KPARAM_INFO
	.align		4
.L_15:
        /*0018*/ 	.byte	0x04, 0x17
        /*001a*/ 	.short	(.L_17 - .L_16)
.L_16:
        /*001c*/ 	.word	0x00000000
        /*0020*/ 	.short	0x0001
        /*0022*/ 	.short	0x0008
        /*0024*/ 	.byte	0x00, 0xf5, 0x21, 0x00


	//----- nvinfo : EIATTR_KPARAM_INFO
	.align		4
.L_17:
        /*0028*/ 	.byte	0x04, 0x17
        /*002a*/ 	.short	(.L_19 - .L_18)
.L_18:
        /*002c*/ 	.word	0x00000000
        /*0030*/ 	.short	0x0000
        /*0032*/ 	.short	0x0000
        /*0034*/ 	.byte	0x00, 0xf5, 0x21, 0x00


	//----- nvinfo : EIATTR_SPARSE_MMA_MASK
	.align		4
.L_19:
        /*0038*/ 	.byte	0x03, 0x50
        /*003a*/ 	.short	0x0000


	//----- nvinfo : EIATTR_MAXREG_COUNT
	.align		4
        /*003c*/ 	.byte	0x03, 0x1b
        /*003e*/ 	.short	0x00ff


	//----- nvinfo : EIATTR_NUM_BARRIERS
	.align		4
        /*0040*/ 	.byte	0x02, 0x4c
        /*0042*/ 	.byte	0x01
	.zero		1


	//----- nvinfo : EIATTR_MERCURY_ISA_VERSION
	.align		4
        /*0044*/ 	.byte	0x03, 0x5f
        /*0046*/ 	.short	0x0101


	//----- nvinfo : EIATTR_VRC_CTA_INIT_COUNT
	.align		4
        /*0048*/ 	.byte	0x02, 0x4a
	.zero		1
	.zero		1


	//----- nvinfo : EIATTR_EXIT_INSTR_OFFSETS
	.align		4
        /*004c*/ 	.byte	0x04, 0x1c
        /*004e*/ 	.short	(.L_21 - .L_20)


	//   ....[0]....
.L_20:
        /*0050*/ 	.word	0x00001d30


	//----- nvinfo : EIATTR_CRS_STACK_SIZE
	.align		4
.L_21:
        /*0054*/ 	.byte	0x04, 0x1e
        /*0056*/ 	.short	(.L_23 - .L_22)
.L_22:
        /*0058*/ 	.word	0x00000000


	//----- nvinfo : EIATTR_CBANK_PARAM_SIZE
	.align		4
.L_23:
        /*005c*/ 	.byte	0x03, 0x19
        /*005e*/ 	.short	0x0018


	//----- nvinfo : EIATTR_PARAM_CBANK
	.align		4
        /*0060*/ 	.byte	0x04, 0x0a
        /*0062*/ 	.short	(.L_25 - .L_24)
	.align		4
.L_24:
        /*0064*/ 	.word	index@(.nv.constant0.my_kernel_kernel0)
        /*0068*/ 	.short	0x0380
        /*006a*/ 	.short	0x0018


	//----- nvinfo : EIATTR_SW_WAR
	.align		4
.L_25:
        /*006c*/ 	.byte	0x04, 0x36
        /*006e*/ 	.short	(.L_27 - .L_26)
.L_26:
        /*0070*/ 	.word	0x00000008
.L_27:


//--------------------- .nv.info.my_kernel_kernel1 --------------------------
	.section	.nv.info.my_kernel_kernel1,"",@"SHT_CUDA_INFO"
	.sectionflags	@""
	.align	4


	//----- nvinfo : EIATTR_CUDA_API_VERSION
	.align		4
        /*0000*/ 	.byte	0x04, 0x37
        /*0002*/ 	.short	(.L_29 - .L_28)
.L_28:
        /*0004*/ 	.word	0x00000082


	//----- nvinfo : EIATTR_KPARAM_INFO
	.align		4
.L_29:
        /*0008*/ 	.byte	0x04, 0x17
        /*000a*/ 	.short	(.L_31 - .L_30)
.L_30:
        /*000c*/ 	.word	0x00000000
        /*0010*/ 	.short	0x0002
        /*0012*/ 	.short	0x0010
        /*0014*/ 	.byte	0x00, 0xf5, 0x21, 0x00


	//----- nvinfo : EIATTR_KPARAM_INFO
	.align		4
.L_31:
        /*0018*/ 	.byte	0x04, 0x17
        /*001a*/ 	.short	(.L_33 - .L_32)
.L_32:
        /*001c*/ 	.word	0x00000000
        /*0020*/ 	.short	0x0001
        /*0022*/ 	.short	0x0008
        /*0024*/ 	.byte	0x00, 0xf5, 0x21, 0x00


	//----- nvinfo : EIATTR_KPARAM_INFO
	.align		4
.L_33:
        /*0028*/ 	.byte	0x04, 0x17
        /*002a*/ 	.short	(.L_35 - .L_34)
.L_34:
        /*002c*/ 	.word	0x00000000
        /*0030*/ 	.short	0x0000
        /*0032*/ 	.short	0x0000
        /*0034*/ 	.byte	0x00, 0xf5, 0x21, 0x00


	//----- nvinfo : EIATTR_SPARSE_MMA_MASK
	.align		4
.L_35:
        /*0038*/ 	.byte	0x03, 0x50
        /*003a*/ 	.short	0x0000


	//----- nvinfo : EIATTR_MAXREG_COUNT
	.align		4
        /*003c*/ 	.byte	0x03, 0x1b
        /*003e*/ 	.short	0x00ff


	//----- nvinfo : EIATTR_MERCURY_ISA_VERSION
	.align		4
        /*0040*/ 	.byte	0x03, 0x5f
        /*0042*/ 	.short	0x0101


	//----- nvinfo : EIATTR_VRC_CTA_INIT_COUNT
	.align		4
        /*0044*/ 	.byte	0x02, 0x4a
	.zero		1
	.zero		1


	//----- nvinfo : EIATTR_EXIT_INSTR_OFFSETS
	.align		4
        /*0048*/ 	.byte	0x04, 0x1c
        /*004a*/ 	.short	(.L_37 - .L_36)


	//   ....[0]....
.L_36:
        /*004c*/ 	.word	0x00000170


	//----- nvinfo : EIATTR_CBANK_PARAM_SIZE
	.align		4
.L_37:
        /*0050*/ 	.byte	0x03, 0x19
        /*0052*/ 	.short	0x0018


	//----- nvinfo : EIATTR_PARAM_CBANK
	.align		4
        /*0054*/ 	.byte	0x04, 0x0a
        /*0056*/ 	.short	(.L_39 - .L_38)
	.align		4
.L_38:
        /*0058*/ 	.word	index@(.nv.constant0.my_kernel_kernel1)
        /*005c*/ 	.short	0x0380
        /*005e*/ 	.short	0x0018


	//----- nvinfo : EIATTR_SW_WAR
	.align		4
.L_39:
        /*0060*/ 	.byte	0x04, 0x36
        /*0062*/ 	.short	(.L_41 - .L_40)
.L_40:
        /*0064*/ 	.word	0x00000008
.L_41:


//--------------------- .nv.callgraph             --------------------------
	.section	.nv.callgraph,"",@"SHT_CUDA_CALLGRAPH"
	.align	4
	.sectionentsize	8
	.align		4
        /*0000*/ 	.word	0x00000000
	.align		4
        /*0004*/ 	.word	0xffffffff
	.align		4
        /*0008*/ 	.word	0x00000000
	.align		4
        /*000c*/ 	.word	0xfffffffe
	.align		4
        /*0010*/ 	.word	0x00000000
	.align		4
        /*0014*/ 	.word	0xfffffffd
	.align		4
        /*0018*/ 	.word	0x00000000
	.align		4
        /*001c*/ 	.word	0xfffffffc


//--------------------- .text.my_kernel_kernel0   --------------------------
	.section	.text.my_kernel_kernel0,"ax",@progbits
	.align	128
        .global         my_kernel_kernel0
        .type           my_kernel_kernel0,@function
        .size           my_kernel_kernel0,(.L_x_5 - my_kernel_kernel0)
        .other          my_kernel_kernel0,@"STO_CUDA_ENTRY STV_DEFAULT"
my_kernel_kernel0:
.text.my_kernel_kernel0:
[----:B------:R-:W-:Y:S01]  /*0000*/  LDC R1, c[0x0][0x37c] ;  /* 0x0000df00ff017b82 */ /* 0x000fe20000000800 */
[----:B------:R-:W0:Y:S07]  /*0010*/  S2R R5, SR_CTAID.X ;  /* 0x0000000000057919 */ /* 0x000e2e0000002500 */
[----:B------:R-:W1:Y:S01]  /*0020*/  LDC.64 R2, c[0x0][0x388] ;  /* 0x0000e200ff027b82 */ /* 0x000e620000000a00 */
[----:B------:R-:W-:Y:S01]  /*0030*/  UMOV UR4, 0x400 ;  /* 0x0000040000047882 */ /* 0x000fe20000000000 */
[----:B------:R-:W-:Y:S01]  /*0040*/  HFMA2 R146, -RZ, RZ, 0, 0 ;  /* 0x00000000ff927431 */ /* 0x000fe200000001ff */
[----:B------:R-:W2:Y:S01]  /*0050*/  S2R R9, SR_TID.X ;  /* 0x0000000000097919 */ /* 0x000ea20000002100 */
[----:B------:R-:W-:Y:S01]  /*0060*/  UIADD3 UR5, UPT, UPT, UR4, 0x400, URZ ;  /* 0x0000040004057890 */ /* 0x000fe2000fffe0ff */
[----:B------:R-:W-:-:S02]  /*0070*/  CS2R R18, SRZ ;  /* 0x0000000000127805 */ /* 0x000fc4000001ff00 */
[----:B------:R-:W-:Y:S02]  /*0080*/  CS2R R20, SRZ ;  /* 0x0000000000147805 */ /* 0x000fe4000001ff00 */
[----:B------:R-:W-:Y:S01]  /*0090*/  CS2R R22, SRZ ;  /* 0x0000000000167805 */ /* 0x000fe2000001ff00 */
[----:B------:R-:W3:Y:S01]  /*00a0*/  S2UR UR6, SR_CgaCtaId ;  /* 0x00000000000679c3 */ /* 0x000ee20000008800 */
[----:B------:R-:W-:Y:S02]  /*00b0*/  CS2R R24, SRZ ;  /* 0x0000000000187805 */ /* 0x000fe4000001ff00 */
[----:B------:R-:W-:Y:S02]  /*00c0*/  CS2R R26, SRZ ;  /* 0x00000000001a7805 */ /* 0x000fe4000001ff00 */
[----:B------:R-:W-:Y:S02]  /*00d0*/  CS2R R28, SRZ ;  /* 0x00000000001c7805 */ /* 0x000fe4000001ff00 */
[----:B------:R-:W-:-:S02]  /*00e0*/  CS2R R30, SRZ ;  /* 0x00000000001e7805 */ /* 0x000fc4000001ff00 */
[----:B------:R-:W-:Y:S02]  /*00f0*/  CS2R R32, SRZ ;  /* 0x0000000000207805 */ /* 0x000fe4000001ff00 */
[----:B------:R-:W-:Y:S02]  /*0100*/  CS2R R34, SRZ ;  /* 0x0000000000227805 */ /* 0x000fe4000001ff00 */
        /* <DEDUP_REMOVED lines=16> */
[----:B0-----:R-:W-:Y:S01]  /*0210*/  LOP3.LUT R4, R5, 0x1, RZ, 0xc0, !PT ;  /* 0x0000000105047812 */ /* 0x001fe200078ec0ff */
[----:B---3--:R-:W-:Y:S01]  /*0220*/  ULEA UR4, UR6, UR4, 0x18 ;  /* 0x0000000406047291 */ /* 0x008fe2000f8ec0ff */
[----:B------:R-:W-:Y:S02]  /*0230*/  SHF.R.U32.HI R5, RZ, 0x1, R5 ;  /* 0x00000001ff057819 */ /* 0x000fe40000011605 */
[----:B------:R-:W-:Y:S02]  /*0240*/  CS2R R68, SRZ ;  /* 0x0000000000447805 */ /* 0x000fe4000001ff00 */
[----:B--2---:R-:W-:Y:S02]  /*0250*/  LOP3.LUT R0, R9, 0xffff, RZ, 0xc0, !PT ;  /* 0x0000ffff09007812 */ /* 0x004fe400078ec0ff */
[----:B------:R-:W-:Y:S02]  /*0260*/  CS2R R70, SRZ ;  /* 0x0000000000467805 */ /* 0x000fe4000001ff00 */
[----:B------:R-:W-:-:S02]  /*0270*/  ISETP.NE.U32.AND P0, PT, R4, 0x1, PT ;  /* 0x000000010400780c */ /* 0x000fc40003f05070 */
[----:B------:R-:W-:Y:S02]  /*0280*/  CS2R R72, SRZ ;  /* 0x0000000000487805 */ /* 0x000fe4000001ff00 */
[C---:B------:R-:W-:Y:S01]  /*0290*/  SHF.L.U32 R10, R9.reuse, 0x1, RZ ;  /* 0x00000001090a7819 */ /* 0x040fe200000006ff */
[C---:B------:R-:W-:Y:S01]  /*02a0*/  IMAD R4, R0.reuse, 0xb22, RZ ;  /* 0x00000b2200047824 */ /* 0x040fe200078e02ff */
[----:B------:R-:W-:Y:S01]  /*02b0*/  LEA R7, R9, 0x5c, 0x1 ;  /* 0x0000005c09077811 */ /* 0x000fe200078e08ff */
[----:B------:R-:W-:Y:S01]  /*02c0*/  IMAD R0, R0, 0x2c9, RZ ;  /* 0x000002c900007824 */ /* 0x000fe200078e02ff */
[----:B------:R-:W-:Y:S02]  /*02d0*/  CS2R R74, SRZ ;  /* 0x00000000004a7805 */ /* 0x000fe4000001ff00 */
[----:B------:R-:W-:Y:S02]  /*02e0*/  CS2R R76, SRZ ;  /* 0x00000000004c7805 */ /* 0x000fe4000001ff00 */
[----:B------:R-:W-:-:S02]  /*02f0*/  SHF.R.U32.HI R4, RZ, 0x10, R4 ;  /* 0x00000010ff047819 */ /* 0x000fc40000011604 */
[----:B------:R-:W-:Y:S02]  /*0300*/  CS2R R78, SRZ ;  /* 0x00000000004e7805 */ /* 0x000fe4000001ff00 */
[----:B------:R-:W-:Y:S02]  /*0310*/  SHF.R.U32.HI R0, RZ, 0x10, R0 ;  /* 0x00000010ff007819 */ /* 0x000fe40000011600 */
[----:B------:R-:W-:Y:S02]  /*0320*/  CS2R R80, SRZ ;  /* 0x0000000000507805 */ /* 0x000fe4000001ff00 */
[----:B------:R-:W-:Y:S02]  /*0330*/  PRMT R8, R4, 0x9910, RZ ;  /* 0x0000991004087816 */ /* 0x000fe400000000ff */
[----:B------:R-:W-:Y:S02]  /*0340*/  CS2R R82, SRZ ;  /* 0x0000000000527805 */ /* 0x000fe4000001ff00 */
[----:B------:R-:W-:-:S02]  /*0350*/  PRMT R6, R0, 0x9910, RZ ;  /* 0x0000991000067816 */ /* 0x000fc400000000ff */
[----:B------:R-:W-:Y:S02]  /*0360*/  CS2R R84, SRZ ;  /* 0x0000000000547805 */ /* 0x000fe4000001ff00 */
[----:B------:R-:W-:Y:S01]  /*0370*/  SHF.R.U32.HI R4, RZ, 0x4, R9 ;  /* 0x00000004ff047819 */ /* 0x000fe20000011609 */
[----:B------:R-:W-:Y:S01]  /*0380*/  IMAD R8, R8, 0x17, RZ ;  /* 0x0000001708087824 */ /* 0x000fe200078e02ff */
[----:B------:R-:W-:Y:S01]  /*0390*/  @P0 IADD3 R7, PT, PT, R10, RZ, RZ ;  /* 0x000000ff0a070210 */ /* 0x000fe20007ffe0ff */
[----:B------:R-:W-:Y:S01]  /*03a0*/  IMAD R6, R6, 0x5c, RZ ;  /* 0x0000005c06067824 */ /* 0x000fe200078e02ff */
[----:B------:R-:W-:Y:S02]  /*03b0*/  LEA R5, R4, R5, 0x2 ;  /* 0x0000000504057211 */ /* 0x000fe400078e10ff */
[----:B------:R-:W-:Y:S02]  /*03c0*/  CS2R R86, SRZ ;  /* 0x0000000000567805 */ /* 0x000fe4000001ff00 */
[----:B------:R-:W-:Y:S01]  /*03d0*/  LOP3.LUT R4, R9, 0xf, RZ, 0xc0, !PT ;  /* 0x0000000f09047812 */ /* 0x000fe200078ec0ff */
[----:B-1----:R-:W-:Y:S01]  /*03e0*/  IMAD.WIDE.U32 R2, R7, 0x4, R2 ;  /* 0x0000000407027825 */ /* 0x002fe200078e0002 */
[----:B------:R-:W-:-:S02]  /*03f0*/  IADD3 R6, PT, PT, RZ, -R6, RZ ;  /* 0x80000006ff067210 */ /* 0x000fc40007ffe0ff */
[----:B------:R-:W-:Y:S02]  /*0400*/  CS2R R88, SRZ ;  /* 0x0000000000587805 */ /* 0x000fe4000001ff00 */
[----:B------:R-:W-:Y:S02]  /*0410*/  IADD3 R8, PT, PT, RZ, -R8, RZ ;  /* 0x80000008ff087210 */ /* 0x000fe40007ffe0ff */
[----:B------:R-:W-:Y:S02]  /*0420*/  CS2R R90, SRZ ;  /* 0x00000000005a7805 */ /* 0x000fe4000001ff00 */
[----:B------:R-:W-:Y:S02]  /*0430*/  LEA R5, R5, R4, 0x4 ;  /* 0x0000000405057211 */ /* 0x000fe400078e20ff */
[----:B------:R-:W-:Y:S02]  /*0440*/  CS2R R92, SRZ ;  /* 0x00000000005c7805 */ /* 0x000fe4000001ff00 */
[----:B------:R-:W-:-:S02]  /*0450*/  PRMT R4, R6, 0x7710, RZ ;  /* 0x0000771006047816 */ /* 0x000fc400000000ff */
[----:B------:R-:W-:Y:S02]  /*0460*/  CS2R R94, SRZ ;  /* 0x00000000005e7805 */ /* 0x000fe4000001ff00 */
[----:B------:R-:W-:Y:S01]  /*0470*/  PRMT R144, R8, 0x7710, RZ ;  /* 0x0000771008907816 */ /* 0x000fe200000000ff */
[----:B------:R-:W-:Y:S01]  /*0480*/  IMAD R149, R5, 0x140, RZ ;  /* 0x0000014005957824 */ /* 0x000fe200078e02ff */
[----:B------:R-:W-:Y:S02]  /*0490*/  IADD3 R2, P1, PT, R2, 0x4, RZ ;  /* 0x0000000402027810 */ /* 0x000fe40007f3e0ff */
[----:B------:R-:W-:Y:S02]  /*04a0*/  CS2R R96, SRZ ;  /* 0x0000000000607805 */ /* 0x000fe4000001ff00 */
[----:B------:R-:W-:Y:S02]  /*04b0*/  IADD3 R4, PT, PT, R4, R9, RZ ;  /* 0x0000000904047210 */ /* 0x000fe40007ffe0ff */
[----:B------:R-:W-:-:S02]  /*04c0*/  CS2R R98, SRZ ;  /* 0x0000000000627805 */ /* 0x000fc4000001ff00 */
[----:B------:R-:W-:Y:S02]  /*04d0*/  ISETP.GT.U32.AND P0, PT, R9, 0x3f, PT ;  /* 0x0000003f0900780c */ /* 0x000fe40003f04070 */
[----:B------:R-:W-:Y:S02]  /*04e0*/  CS2R R100, SRZ ;  /* 0x0000000000647805 */ /* 0x000fe4000001ff00 */
[----:B------:R-:W-:Y:S02]  /*04f0*/  IADD3 R144, PT, PT, R144, R9, RZ ;  /* 0x0000000990907210 */ /* 0x000fe40007ffe0ff */
[----:B------:R-:W-:Y:S02]  /*0500*/  CS2R R102, SRZ ;  /* 0x0000000000667805 */ /* 0x000fe4000001ff00 */
[----:B------:R-:W-:Y:S02]  /*0510*/  IADD3.X R9, PT, PT, RZ, R3, RZ, P1, !PT ;  /* 0x00000003ff097210 */ /* 0x000fe40000ffe4ff */
[----:B------:R-:W-:-:S02]  /*0520*/  CS2R R104, SRZ ;  /* 0x0000000000687805 */ /* 0x000fc4000001ff00 */
[----:B------:R-:W-:Y:S02]  /*0530*/  PRMT R3, R4, 0x9910, RZ ;  /* 0x0000991004037816 */ /* 0x000fe400000000ff */
[----:B------:R-:W-:Y:S02]  /*0540*/  CS2R R106, SRZ ;  /* 0x00000000006a7805 */ /* 0x000fe4000001ff00 */
[----:B------:R-:W-:Y:S02]  /*0550*/  SHF.L.U32 R4, R0, 0x5, RZ ;  /* 0x0000000500047819 */ /* 0x000fe400000006ff */
[----:B------:R-:W-:Y:S02]  /*0560*/  CS2R R108, SRZ ;  /* 0x00000000006c7805 */ /* 0x000fe4000001ff00 */
[----:B------:R-:W-:Y:S01]  /*0570*/  SHF.L.U32 R150, R144, 0x4, RZ ;  /* 0x0000000490967819 */ /* 0x000fe200000006ff */
[----:B------:R-:W-:Y:S01]  /*0580*/  IMAD R3, R3, 0xb3, RZ ;  /* 0x000000b303037824 */ /* 0x000fe200078e02ff */
[----:B------:R-:W-:-:S02]  /*0590*/  CS2R R110, SRZ ;  /* 0x00000000006e7805 */ /* 0x000fc4000001ff00 */
[----:B------:R-:W-:Y:S02]  /*05a0*/  CS2R R112, SRZ ;  /* 0x0000000000707805 */ /* 0x000fe4000001ff00 */
[----:B------:R-:W-:Y:S02]  /*05b0*/  CS2R R114, SRZ ;  /* 0x0000000000727805 */ /* 0x000fe4000001ff00 */
[----:B------:R-:W-:Y:S02]  /*05c0*/  CS2R R116, SRZ ;  /* 0x0000000000747805 */ /* 0x000fe4000001ff00 */
[----:B------:R-:W-:Y:S02]  /*05d0*/  LOP3.LUT R3, R3, 0xffff, RZ, 0xc0, !PT ;  /* 0x0000ffff03037812 */ /* 0x000fe400078ec0ff */
[----:B------:R-:W-:Y:S02]  /*05e0*/  CS2R R118, SRZ ;  /* 0x0000000000767805 */ /* 0x000fe4000001ff00 */
[----:B------:R-:W-:-:S02]  /*05f0*/  CS2R R120, SRZ ;  /* 0x0000000000787805 */ /* 0x000fc4000001ff00 */
[----:B------:R-:W-:Y:S02]  /*0600*/  CS2R R122, SRZ ;  /* 0x00000000007a7805 */ /* 0x000fe4000001ff00 */
[----:B------:R-:W-:Y:S02]  /*0610*/  SHF.R.U32.HI R147, RZ, 0xc, R3 ;  /* 0x0000000cff937819 */ /* 0x000fe40000011603 */
[----:B------:R-:W-:Y:S02]  /*0620*/  CS2R R124, SRZ ;  /* 0x00000000007c7805 */ /* 0x000fe4000001ff00 */
[----:B------:R-:W-:Y:S02]  /*0630*/  CS2R R126, SRZ ;  /* 0x00000000007e7805 */ /* 0x000fe4000001ff00 */
[----:B------:R-:W-:Y:S02]  /*0640*/  CS2R R128, SRZ ;  /* 0x0000000000807805 */ /* 0x000fe4000001ff00 */
[----:B------:R-:W-:-:S02]  /*0650*/  LOP3.LUT R147, R147, 0xffff, RZ, 0xc0, !PT ;  /* 0x0000ffff93937812 */ /* 0x000fc400078ec0ff */
[----:B------:R-:W-:Y:S02]  /*0660*/  CS2R R130, SRZ ;  /* 0x0000000000827805 */ /* 0x000fe4000001ff00 */
[----:B------:R-:W-:Y:S02]  /*0670*/  CS2R R132, SRZ ;  /* 0x0000000000847805 */ /* 0x000fe4000001ff00 */
[----:B------:R-:W-:Y:S02]  /*0680*/  CS2R R134, SRZ ;  /* 0x0000000000867805 */ /* 0x000fe4000001ff00 */
[----:B------:R-:W-:Y:S02]  /*0690*/  LOP3.LUT R4, R147, 0xffff, R4, 0xf8, !PT ;  /* 0x0000ffff93047812 */ /* 0x000fe400078ef804 */
[----:B------:R-:W-:Y:S02]  /*06a0*/  CS2R R136, SRZ ;  /* 0x0000000000887805 */ /* 0x000fe4000001ff00 */
[----:B------:R-:W-:-:S02]  /*06b0*/  CS2R R138, SRZ ;  /* 0x00000000008a7805 */ /* 0x000fc4000001ff00 */
[----:B------:R-:W-:Y:S02]  /*06c0*/  CS2R R140, SRZ ;  /* 0x00000000008c7805 */ /* 0x000fe4000001ff00 */
[----:B------:R-:W-:Y:S02]  /*06d0*/  CS2R R142, SRZ ;  /* 0x00000000008e7805 */ /* 0x000fe4000001ff00 */
[----:B------:R-:W-:Y:S01]  /*06e0*/  MOV R145, RZ ;  /* 0x000000ff00917202 */ /* 0x000fe20000000f00 */
[----:B------:R-:W0:Y:S01]  /*06f0*/  LDCU.64 UR8, c[0x0][0x358] ;  /* 0x00006b00ff0877ac */ /* 0x000e220008000a00 */
[-C--:B------:R-:W-:Y:S02]  /*0700*/  MOV R148, R149.reuse ;  /* 0x0000009500947202 */ /* 0x080fe40000000f00 */
[-C--:B------:R-:W-:Y:S01]  /*0710*/  MOV R152, R149.reuse ;  /* 0x0000009500987202 */ /* 0x080fe20000000f00 */
[----:B------:R-:W-:Y:S01]  /*0720*/  ULEA UR5, UR6, UR5, 0x18 ;  /* 0x0000000506057291 */ /* 0x000fe2000f8ec0ff */
[----:B------:R-:W-:-:S02]  /*0730*/  MOV R151, R149 ;  /* 0x0000009500977202 */ /* 0x000fc40000000f00 */
[----:B------:R-:W-:Y:S02]  /*0740*/  LOP3.LUT R150, R150, 0xffff, RZ, 0xc0, !PT ;  /* 0x0000ffff96967812 */ /* 0x000fe400078ec0ff */
[----:B------:R-:W-:Y:S01]  /*0750*/  LEA R153, R4, UR4, 0x2 ;  /* 0x0000000404997c11 */ /* 0x000fe2000f8e10ff */
[----:B------:R-:W-:-:S06]  /*0760*/  UMOV UR4, 0x50 ;  /* 0x0000005000047882 */ /* 0x000fcc0000000000 */
.L_x_2:
[----:B------:R-:W-:Y:S01]  /*0770*/  BAR.SYNC.DEFER_BLOCKING 0x0 ;  /* 0x0000000000007b1d */ /* 0x000fe20000010000 */
[----:B------:R-:W-:-:S05]  /*0780*/  MOV R3, R9 ;  /* 0x0000000900037202 */ /* 0x000fca0000000f00 */
[----:B------:R-:W-:Y:S04]  /*0790*/  BSSY.RECONVERGENT B0, `(.L_x_0) ;  /* 0x000001b000007945 */ /* 0x000fe80003800200 */
[----:B------:R-:W-:Y:S05]  /*07a0*/  @P0 BRA `(.L_x_1) ;  /* 0x0000000000640947 */ /* 0x000fea0003800000 */
[----:B------:R-:W1:Y:S01]  /*07b0*/  S2R R154, SR_TID.X ;  /* 0x00000000009a7919 */ /* 0x000e620000002100 */
[----:B------:R-:W2:Y:S01]  /*07c0*/  LDC.64 R12, c[0x0][0x380] ;  /* 0x0000e000ff0c7b82 */ /* 0x000ea20000000a00 */
[----:B------:R-:W-:Y:S02]  /*07d0*/  IADD3 R15, PT, PT, R148, 0x50, RZ ;  /* 0x00000050940f7810 */ /* 0x000fe40007ffe0ff */
[----:B------:R-:W-:Y:S02]  /*07e0*/  IADD3 R11, PT, PT, R152, 0xa0, RZ ;  /* 0x000000a0980b7810 */ /* 0x000fe40007ffe0ff */
[----:B------:R-:W-:Y:S01]  /*07f0*/  IADD3 R5, PT, PT, R151, 0xf0, RZ ;  /* 0x000000f097057810 */ /* 0x000fe20007ffe0ff */
[----:B--2---:R-:W-:-:S04]  /*0800*/  IMAD.WIDE.U32 R14, R15, 0x4, R12 ;  /* 0x000000040f0e7825 */ /* 0x004fc800078e000c */
[----:B------:R-:W-:Y:S01]  /*0810*/  IMAD.WIDE.U32 R10, R11, 0x4, R12 ;  /* 0x000000040b0a7825 */ /* 0x000fe200078e000c */
[----:B-1----:R-:W-:-:S03]  /*0820*/  ISETP.GT.U32.AND P1, PT, R154, 0x2d, PT ;  /* 0x0000002d9a00780c */ /* 0x002fc60003f24070 */
[--C-:B------:R-:W-:Y:S01]  /*0830*/  IMAD.WIDE.U32 R8, R149, 0x4, R12.reuse ;  /* 0x0000000495087825 */ /* 0x100fe200078e000c */
[----:B0-----:R-:W2:Y:S03]  /*0840*/  LDG.E.CONSTANT R6, desc[UR8][R10.64] ;  /* 0x000000080a067981 */ /* 0x001ea6000c1e9900 */
[----:B------:R-:W-:Y:S01]  /*0850*/  IMAD.WIDE.U32 R12, R5, 0x4, R12 ;  /* 0x00000004050c7825 */ /* 0x000fe200078e000c */
[----:B------:R-:W2:Y:S04]  /*0860*/  LDG.E.CONSTANT R4, desc[UR8][R8.64] ;  /* 0x0000000808047981 */ /* 0x000ea8000c1e9900 */
[----:B------:R0:W2:Y:S04]  /*0870*/  LDG.E.CONSTANT R5, desc[UR8][R14.64] ;  /* 0x000000080e057981 */ /* 0x0000a8000c1e9900 */
[----:B------:R-:W2:Y:S04]  /*0880*/  LDG.E.CONSTANT R7, desc[UR8][R12.64] ;  /* 0x000000080c077981 */ /* 0x000ea8000c1e9900 */
[----:B------:R-:W3:Y:S04]  /*0890*/  @!P1 LDG.E.CONSTANT R16, desc[UR8][R2.64+-0x4] ;  /* 0xfffffc0802109981 */ /* 0x000ee8000c1e9900 */
[----:B------:R-:W3:Y:S01]  /*08a0*/  @!P1 LDG.E.CONSTANT R17, desc[UR8][R2.64] ;  /* 0x0000000802119981 */ /* 0x000ee2000c1e9900 */
[----:B------:R-:W1:Y:S01]  /*08b0*/  S2R R156, SR_CgaCtaId ;  /* 0x00000000009c7919 */ /* 0x000e620000008800 */
[----:B------:R-:W-:-:S04]  /*08c0*/  MOV R155, 0x400 ;  /* 0x00000400009b7802 */ /* 0x000fc80000000f00 */
[----:B------:R-:W-:Y:S02]  /*08d0*/  @!P1 IADD3 R157, PT, PT, R155, 0x400, RZ ;  /* 0x000004009b9d9810 */ /* 0x000fe40007ffe0ff */
[C---:B-1----:R-:W-:Y:S02]  /*08e0*/  LEA R155, R156.reuse, R155, 0x18 ;  /* 0x0000009b9c9b7211 */ /* 0x042fe400078ec0ff */
[----:B------:R-:W-:Y:S02]  /*08f0*/  @!P1 LEA R157, R156, R157, 0x18 ;  /* 0x0000009d9c9d9211 */ /* 0x000fe400078ec0ff */
[C---:B0-----:R-:W-:Y:S02]  /*0900*/  LEA R14, R154.reuse, R155, 0x4 ;  /* 0x0000009b9a0e7211 */ /* 0x041fe400078e20ff */
[----:B------:R-:W-:-:S03]  /*0910*/  @!P1 LEA R10, R154, R157, 0x3 ;  /* 0x0000009d9a0a9211 */ /* 0x000fc600078e18ff */
[----:B--2---:R1:W-:Y:S04]  /*0920*/  STS.128 [R14], R4 ;  /* 0x000000040e007388 */ /* 0x0043e80000000c00 */
[----:B---3--:R1:W-:Y:S02]  /*0930*/  @!P1 STS.64 [R10], R16 ;  /* 0x000000100a009388 */ /* 0x0083e40000000a00 */
.L_x_1:
[----:B0-----:R-:W-:Y:S05]  /*0940*/  BSYNC.RECONVERGENT B0 ;  /* 0x0000000000007941 */ /* 0x001fea0003800200 */
.L_x_0:
[----:B------:R-:W-:Y:S01]  /*0950*/  BAR.SYNC.DEFER_BLOCKING 0x0 ;  /* 0x0000000000007b1d */ /* 0x000fe20000010000 */
[----:B------:R-:W-:Y:S01]  /*0960*/  UIADD3 UR4, UPT, UPT, UR4, 0x1, URZ ;  /* 0x0000000104047890 */ /* 0x000fe2000fffe0ff */
[----:B------:R-:W-:Y:S02]  /*0970*/  IADD3 R2, P1, PT, R2, 0x2e0, RZ ;  /* 0x000002e002027810 */ /* 0x000fe40007f3e0ff */
[----:B------:R-:W-:Y:S01]  /*0980*/  IADD3 R151, PT, PT, R151, 0x1, RZ ;  /* 0x0000000197977810 */ /* 0x000fe20007ffe0ff */
[----:B------:R-:W-:Y:S01]  /*0990*/  UISETP.NE.AND UP0, UPT, UR4, 0xa0, UPT ;  /* 0x000000a00400788c */ /* 0x000fe2000bf05270 */
[----:B------:R-:W-:Y:S02]  /*09a0*/  IADD3 R152, PT, PT, R152, 0x1, RZ ;  /* 0x0000000198987810 */ /* 0x000fe40007ffe0ff */
[----:B------:R-:W-:Y:S02]  /*09b0*/  IADD3 R148, PT, PT, R148, 0x1, RZ ;  /* 0x0000000194947810 */ /* 0x000fe40007ffe0ff */
[----:B------:R-:W-:Y:S01]  /*09c0*/  IADD3 R149, PT, PT, R149, 0x1, RZ ;  /* 0x0000000195957810 */ /* 0x000fe20007ffe0ff */
[----:B-1----:R-:W-:Y:S04]  /*09d0*/  LDS.128 R4, [R150+UR5] ;  /* 0x0000000596047984 */ /* 0x002fe80008000c00 */
[----:B------:R-:W0:Y:S04]  /*09e0*/  LDS R9, [R153+0x10] ;  /* 0x0000100099097984 */ /* 0x000e280000000800 */
[----:B------:R-:W1:Y:S04]  /*09f0*/  LDS R11, [R153+0x20] ;  /* 0x00002000990b7984 */ /* 0x000e680000000800 */
[----:B------:R-:W2:Y:S04]  /*0a00*/  LDS R13, [R153+0x30] ;  /* 0x00003000990d7984 */ /* 0x000ea80000000800 */
[----:B------:R-:W3:Y:S04]  /*0a10*/  LDS R15, [R153+0x100] ;  /* 0x00010000990f7984 */ /* 0x000ee80000000800 */
[----:B------:R-:W4:Y:S04]  /*0a20*/  LDS R17, [R153+0x110] ;  /* 0x0001100099117984 */ /* 0x000f280000000800 */
[----:B------:R-:W5:Y:S04]  /*0a30*/  LDS R155, [R153+0x120] ;  /* 0x00012000999b7984 */ /* 0x000f680000000800 */
[----:B------:R-:W5:Y:S04]  /*0a40*/  LDS R157, [R153+0x130] ;  /* 0x00013000999d7984 */ /* 0x000f680000000800 */
[----:B------:R-:W5:Y:S04]  /*0a50*/  LDS R159, [R153+0x200] ;  /* 0x00020000999f7984 */ /* 0x000f680000000800 */
[----:B------:R-:W5:Y:S04]  /*0a60*/  LDS R161, [R153+0x160] ;  /* 0x0001600099a17984 */ /* 0x000f680000000800 */
[----:B------:R-:W5:Y:S01]  /*0a70*/  LDS R8, [R153] ;  /* 0x0000000099087984 */ /* 0x000f620000000800 */
[C---:B0-----:R-:W-:Y:S01]  /*0a80*/  FFMA R113, R4.reuse, R9, R113 ;  /* 0x0000000904717223 */ /* 0x041fe20000000071 */
[C---:B------:R-:W-:Y:S01]  /*0a90*/  FFMA R112, R9.reuse, R5, R112 ;  /* 0x0000000509707223 */ /* 0x040fe20000000070 */
[CC--:B------:R-:W-:Y:S01]  /*0aa0*/  FFMA R111, R9.reuse, R6.reuse, R111 ;  /* 0x00000006096f7223 */ /* 0x0c0fe2000000006f */
[----:B------:R-:W-:Y:S01]  /*0ab0*/  FFMA R110, R9, R7, R110 ;  /* 0x00000007096e7223 */ /* 0x000fe2000000006e */
[C---:B-1----:R-:W-:Y:S01]  /*0ac0*/  FFMA R81, R4.reuse, R11, R81 ;  /* 0x0000000b04517223 */ /* 0x042fe20000000051 */
[----:B------:R-:W0:Y:S01]  /*0ad0*/  LDS R9, [R153+0x210] ;  /* 0x0002100099097984 */ /* 0x000e220000000800 */
[C---:B------:R-:W-:Y:S01]  /*0ae0*/  FFMA R80, R11.reuse, R5, R80 ;  /* 0x000000050b507223 */ /* 0x040fe20000000050 */
[CC--:B------:R-:W-:Y:S01]  /*0af0*/  FFMA R79, R11.reuse, R6.reuse, R79 ;  /* 0x000000060b4f7223 */ /* 0x0c0fe2000000004f */
[----:B------:R-:W-:Y:S01]  /*0b00*/  FFMA R78, R11, R7, R78 ;  /* 0x000000070b4e7223 */ /* 0x000fe2000000004e */
[C---:B--2---:R-:W-:Y:S01]  /*0b10*/  FFMA R49, R4.reuse, R13, R49 ;  /* 0x0000000d04317223 */ /* 0x044fe20000000031 */
[C---:B------:R-:W-:Y:S01]  /*0b20*/  FFMA R48, R13.reuse, R5, R48 ;  /* 0x000000050d307223 */ /* 0x040fe20000000030 */
[CC--:B------:R-:W-:Y:S01]  /*0b30*/  FFMA R47, R13.reuse, R6.reuse, R47 ;  /* 0x000000060d2f7223 */ /* 0x0c0fe2000000002f */
[----:B------:R-:W-:Y:S01]  /*0b40*/  FFMA R46, R13, R7, R46 ;  /* 0x000000070d2e7223 */ /* 0x000fe2000000002e */
[C---:B---3--:R-:W-:Y:S01]  /*0b50*/  FFMA R137, R4.reuse, R15, R137 ;  /* 0x0000000f04897223 */ /* 0x048fe20000000089 */
[C---:B------:R-:W-:Y:S01]  /*0b60*/  FFMA R136, R15.reuse, R5, R136 ;  /* 0x000000050f887223 */ /* 0x040fe20000000088 */
[CC--:B------:R-:W-:Y:S01]  /*0b70*/  FFMA R135, R15.reuse, R6.reuse, R135 ;  /* 0x000000060f877223 */ /* 0x0c0fe20000000087 */
[----:B------:R-:W-:Y:S01]  /*0b80*/  FFMA R134, R15, R7, R134 ;  /* 0x000000070f867223 */ /* 0x000fe20000000086 */
[C---:B----4-:R-:W-:Y:S01]  /*0b90*/  FFMA R105, R4.reuse, R17, R105 ;  /* 0x0000001104697223 */ /* 0x050fe20000000069 */
[C---:B------:R-:W-:Y:S01]  /*0ba0*/  FFMA R104, R17.reuse, R5, R104 ;  /* 0x0000000511687223 */ /* 0x040fe20000000068 */
[CC--:B------:R-:W-:Y:S01]  /*0bb0*/  FFMA R103, R17.reuse, R6.reuse, R103 ;  /* 0x0000000611677223 */ /* 0x0c0fe20000000067 */
[----:B------:R-:W-:Y:S01]  /*0bc0*/  FFMA R102, R17, R7, R102 ;  /* 0x0000000711667223 */ /* 0x000fe20000000066 */
[----:B------:R-:W1:Y:S01]  /*0bd0*/  LDS R11, [R153+0x220] ;  /* 0x00022000990b7984 */ /* 0x000e620000000800 */
[C---:B-----5:R-:W-:Y:S01]  /*0be0*/  FFMA R73, R4.reuse, R155, R73 ;  /* 0x0000009b04497223 */ /* 0x060fe20000000049 */
[C---:B------:R-:W-:Y:S01]  /*0bf0*/  FFMA R72, R155.reuse, R5, R72 ;  /* 0x000000059b487223 */ /* 0x040fe20000000048 */
[CC--:B------:R-:W-:Y:S01]  /*0c00*/  FFMA R71, R155.reuse, R6.reuse, R71 ;  /* 0x000000069b477223 */ /* 0x0c0fe20000000047 */
[----:B------:R-:W2:Y:S01]  /*0c10*/  LDS R13, [R153+0x230] ;  /* 0x00023000990d7984 */ /* 0x000ea20000000800 */
[----:B------:R-:W-:Y:S01]  /*0c20*/  FFMA R70, R155, R7, R70 ;  /* 0x000000079b467223 */ /* 0x000fe20000000046 */
[C---:B------:R-:W-:Y:S01]  /*0c30*/  FFMA R41, R4.reuse, R157, R41 ;  /* 0x0000009d04297223 */ /* 0x040fe20000000029 */
[C---:B------:R-:W-:Y:S01]  /*0c40*/  FFMA R40, R157.reuse, R5, R40 ;  /* 0x000000059d287223 */ /* 0x040fe20000000028 */
[----:B------:R-:W3:Y:S01]  /*0c50*/  LDS R15, [R153+0x300] ;  /* 0x00030000990f7984 */ /* 0x000ee20000000800 */
[CC--:B------:R-:W-:Y:S01]  /*0c60*/  FFMA R39, R157.reuse, R6.reuse, R39 ;  /* 0x000000069d277223 */ /* 0x0c0fe20000000027 */
[----:B------:R-:W-:Y:S01]  /*0c70*/  FFMA R38, R157, R7, R38 ;  /* 0x000000079d267223 */ /* 0x000fe20000000026 */
[C---:B------:R-:W-:Y:S01]  /*0c80*/  FFMA R129, R4.reuse, R159, R129 ;  /* 0x0000009f04817223 */ /* 0x040fe20000000081 */
[----:B------:R-:W4:Y:S01]  /*0c90*/  LDS R17, [R153+0x310] ;  /* 0x0003100099117984 */ /* 0x000f220000000800 */
[C---:B------:R-:W-:Y:S01]  /*0ca0*/  FFMA R128, R159.reuse, R5, R128 ;  /* 0x000000059f807223 */ /* 0x040fe20000000080 */
[CC--:B------:R-:W-:Y:S01]  /*0cb0*/  FFMA R127, R159.reuse, R6.reuse, R127 ;  /* 0x000000069f7f7223 */ /* 0x0c0fe2000000007f */
[----:B------:R-:W-:Y:S01]  /*0cc0*/  FFMA R126, R159, R7, R126 ;  /* 0x000000079f7e7223 */ /* 0x000fe2000000007e */
[----:B------:R-:W5:Y:S01]  /*0cd0*/  LDS R155, [R153+0x320] ;  /* 0x00032000999b7984 */ /* 0x000f620000000800 */
[----:B------:R-:W-:Y:S01]  /*0ce0*/  FFMA R69, R4, R161, R69 ;  /* 0x000000a104457223 */ /* 0x000fe20000000045 */
[C---:B------:R-:W-:Y:S01]  /*0cf0*/  FFMA R68, R161.reuse, R5, R68 ;  /* 0x00000005a1447223 */ /* 0x040fe20000000044 */
[C---:B------:R-:W-:Y:S01]  /*0d00*/  FFMA R67, R161.reuse, R6, R67 ;  /* 0x00000006a1437223 */ /* 0x040fe20000000043 */
[----:B------:R-:W5:Y:S01]  /*0d10*/  LDS R157, [R153+0x330] ;  /* 0x00033000999d7984 */ /* 0x000f620000000800 */
[----:B------:R-:W-:Y:S01]  /*0d20*/  FFMA R66, R161, R7, R66 ;  /* 0x00000007a1427223 */ /* 0x000fe20000000042 */
[C---:B------:R-:W-:Y:S01]  /*0d30*/  FFMA R145, R8.reuse, R4, R145 ;  /* 0x0000000408917223 */ /* 0x040fe20000000091 */
[----:B------:R-:W-:Y:S01]  /*0d40*/  FFMA R146, R8, R5, R146 ;  /* 0x0000000508927223 */ /* 0x000fe20000000092 */
[----:B0-----:R-:W-:Y:S01]  /*0d50*/  FFMA R97, R4, R9, R97 ;  /* 0x0000000904617223 */ /* 0x001fe20000000061 */
[C---:B------:R-:W-:Y:S01]  /*0d60*/  FFMA R96, R9.reuse, R5, R96 ;  /* 0x0000000509607223 */ /* 0x040fe20000000060 */
[CC--:B------:R-:W-:Y:S01]  /*0d70*/  FFMA R95, R9.reuse, R6.reuse, R95 ;  /* 0x00000006095f7223 */ /* 0x0c0fe2000000005f */
[-C--:B------:R-:W-:Y:S01]  /*0d80*/  FFMA R94, R9, R7.reuse, R94 ;  /* 0x00000007095e7223 */ /* 0x080fe2000000005e */
[----:B------:R-:W0:Y:S01]  /*0d90*/  LDS R159, [R153+0x140] ;  /* 0x00014000999f7984 */ /* 0x000e220000000800 */
[C---:B------:R-:W-:Y:S01]  /*0da0*/  FFMA R143, R8.reuse, R6, R143 ;  /* 0x00000006088f7223 */ /* 0x040fe2000000008f */
[----:B------:R-:W-:-:S02]  /*0db0*/  FFMA R142, R8, R7, R142 ;  /* 0x00000007088e7223 */ /* 0x000fc4000000008e */
[----:B------:R-:W0:Y:S04]  /*0dc0*/  LDS R9, [R153+0x40] ;  /* 0x0000400099097984 */ /* 0x000e280000000800 */
[----:B------:R-:W0:Y:S01]  /*0dd0*/  LDS R161, [R153+0x370] ;  /* 0x0003700099a17984 */ /* 0x000e220000000800 */
[C---:B-1----:R-:W-:Y:S01]  /*0de0*/  FFMA R65, R4.reuse, R11, R65 ;  /* 0x0000000b04417223 */ /* 0x042fe20000000041 */
        /* <DEDUP_REMOVED lines=21> */
[----:B------:R-:W-:Y:S01]  /*0f40*/  FFMA R25, R4, R157, R25 ;  /* 0x0000009d04197223 */ /* 0x000fe20000000019 */
[C---:B------:R-:W-:Y:S01]  /*0f50*/  FFMA R24, R157.reuse, R5, R24 ;  /* 0x000000059d187223 */ /* 0x040fe20000000018 */
[----:B------:R-:W3:Y:S01]  /*0f60*/  LDS R15, [R153+0x70] ;  /* 0x00007000990f7984 */ /* 0x000ee20000000800 */
[C---:B------:R-:W-:Y:S01]  /*0f70*/  FFMA R23, R157.reuse, R6, R23 ;  /* 0x000000069d177223 */ /* 0x040fe20000000017 */
[----:B------:R-:W-:-:S02]  /*0f80*/  FFMA R22, R157, R7, R22 ;  /* 0x000000079d167223 */ /* 0x000fc40000000016 */
[----:B------:R-:W4:Y:S01]  /*0f90*/  LDS R17, [R153+0x150] ;  /* 0x0001500099117984 */ /* 0x000f220000000800 */
[C---:B0-----:R-:W-:Y:S01]  /*0fa0*/  FFMA R133, R4.reuse, R159, R133 ;  /* 0x0000009f04857223 */ /* 0x041fe20000000085 */
[C---:B------:R-:W-:Y:S01]  /*0fb0*/  FFMA R132, R159.reuse, R5, R132 ;  /* 0x000000059f847223 */ /* 0x040fe20000000084 */
[-C--:B------:R-:W-:Y:S01]  /*0fc0*/  FFMA R131, R159, R6.reuse, R131 ;  /* 0x000000069f837223 */ /* 0x080fe20000000083 */
[C---:B------:R-:W-:Y:S01]  /*0fd0*/  FFMA R141, R4.reuse, R9, R141 ;  /* 0x00000009048d7223 */ /* 0x040fe2000000008d */
[C---:B------:R-:W-:Y:S01]  /*0fe0*/  FFMA R140, R9.reuse, R5, R140 ;  /* 0x00000005098c7223 */ /* 0x040fe2000000008c */
[CC--:B------:R-:W-:Y:S01]  /*0ff0*/  FFMA R139, R9.reuse, R6.reuse, R139 ;  /* 0x00000006098b7223 */ /* 0x0c0fe2000000008b */
[-C--:B------:R-:W-:Y:S01]  /*1000*/  FFMA R138, R9, R7.reuse, R138 ;  /* 0x00000007098a7223 */ /* 0x080fe2000000008a */
[----:B------:R-:W-:Y:S01]  /*1010*/  FFMA R130, R159, R7, R130 ;  /* 0x000000079f827223 */ /* 0x000fe20000000082 */
[----:B------:R-:W0:Y:S01]  /*1020*/  LDS R9, [R153+0x170] ;  /* 0x0001700099097984 */ /* 0x000e220000000800 */
[----:B------:R-:W-:Y:S01]  /*1030*/  FFMA R21, R4, R161, R21 ;  /* 0x000000a104157223 */ /* 0x000fe20000000015 */
[C---:B------:R-:W-:Y:S01]  /*1040*/  FFMA R20, R161.reuse, R5, R20 ;  /* 0x00000005a1147223 */ /* 0x040fe20000000014 */
[C---:B------:R-:W-:Y:S01]  /*1050*/  FFMA R19, R161.reuse, R6, R19 ;  /* 0x00000006a1137223 */ /* 0x040fe20000000013 */
[----:B------:R-:W5:Y:S01]  /*1060*/  LDS R155, [R153+0x270] ;  /* 0x00027000999b7984 */ /* 0x000f620000000800 */
[----:B------:R-:W-:-:S03]  /*1070*/  FFMA R18, R161, R7, R18 ;  /* 0x00000007a1127223 */ /* 0x000fc60000000012 */
[----:B------:R-:W5:Y:S04]  /*1080*/  LDS R157, [R153+0x350] ;  /* 0x00035000999d7984 */ /* 0x000f680000000800 */
[----:B------:R-:W5:Y:S01]  /*1090*/  LDS R159, [R153+0x360] ;  /* 0x00036000999f7984 */ /* 0x000f620000000800 */
        /* <DEDUP_REMOVED lines=16> */
[----:B------:R-:W1:Y:S04]  /*11a0*/  LDS R11, [R153+0x240] ;  /* 0x00024000990b7984 */ /* 0x000e680000000800 */
[----:B------:R-:W2:Y:S01]  /*11b0*/  LDS R13, [R153+0x250] ;  /* 0x00025000990d7984 */ /* 0x000ea20000000800 */
[C---:B0-----:R-:W-:Y:S01]  /*11c0*/  FFMA R37, R4.reuse, R9, R37 ;  /* 0x0000000904257223 */ /* 0x041fe20000000025 */
[C---:B------:R-:W-:Y:S01]  /*11d0*/  FFMA R36, R9.reuse, R5, R36 ;  /* 0x0000000509247223 */ /* 0x040fe20000000024 */
[CC--:B------:R-:W-:Y:S01]  /*11e0*/  FFMA R35, R9.reuse, R6.reuse, R35 ;  /* 0x0000000609237223 */ /* 0x0c0fe20000000023 */
[----:B------:R-:W0:Y:S01]  /*11f0*/  LDS R15, [R153+0x260] ;  /* 0x00026000990f7984 */ /* 0x000e220000000800 */
[----:B------:R-:W-:Y:S01]  /*1200*/  FFMA R34, R9, R7, R34 ;  /* 0x0000000709227223 */ /* 0x000fe20000000022 */
[----:B------:R-:W-:Y:S01]  /*1210*/  IADD3.X R9, PT, PT, RZ, R3, RZ, P1, !PT ;  /* 0x00000003ff097210 */ /* 0x000fe20000ffe4ff */
[C---:B-----5:R-:W-:Y:S01]  /*1220*/  FFMA R29, R4.reuse, R155, R29 ;  /* 0x0000009b041d7223 */ /* 0x060fe2000000001d */
[----:B------:R-:W3:Y:S01]  /*1230*/  LDS R17, [R153+0x340] ;  /* 0x0003400099117984 */ /* 0x000ee20000000800 */
[C---:B------:R-:W-:Y:S01]  /*1240*/  FFMA R28, R155.reuse, R5, R28 ;  /* 0x000000059b1c7223 */ /* 0x040fe2000000001c */
[CC--:B------:R-:W-:Y:S01]  /*1250*/  FFMA R27, R155.reuse, R6.reuse, R27 ;  /* 0x000000069b1b7223 */ /* 0x0c0fe2000000001b */
[----:B------:R-:W-:Y:S01]  /*1260*/  FFMA R26, R155, R7, R26 ;  /* 0x000000079b1a7223 */ /* 0x000fe2000000001a */
[C---:B------:R-:W-:Y:S01]  /*1270*/  FFMA R85, R4.reuse, R157, R85 ;  /* 0x0000009d04557223 */ /* 0x040fe20000000055 */
[C---:B------:R-:W-:Y:S01]  /*1280*/  FFMA R84, R157.reuse, R5, R84 ;  /* 0x000000059d547223 */ /* 0x040fe20000000054 */
[CC--:B------:R-:W-:Y:S01]  /*1290*/  FFMA R83, R157.reuse, R6.reuse, R83 ;  /* 0x000000069d537223 */ /* 0x0c0fe20000000053 */
[----:B------:R-:W-:Y:S01]  /*12a0*/  FFMA R82, R157, R7, R82 ;  /* 0x000000079d527223 */ /* 0x000fe20000000052 */
[C---:B------:R-:W-:Y:S01]  /*12b0*/  FFMA R53, R4.reuse, R159, R53 ;  /* 0x0000009f04357223 */ /* 0x040fe20000000035 */
[C---:B------:R-:W-:Y:S01]  /*12c0*/  FFMA R52, R159.reuse, R5, R52 ;  /* 0x000000059f347223 */ /* 0x040fe20000000034 */
[CC--:B------:R-:W-:Y:S01]  /*12d0*/  FFMA R51, R159.reuse, R6.reuse, R51 ;  /* 0x000000069f337223 */ /* 0x0c0fe20000000033 */
[----:B------:R-:W-:Y:S01]  /*12e0*/  FFMA R50, R159, R7, R50 ;  /* 0x000000079f327223 */ /* 0x000fe20000000032 */
        /* <DEDUP_REMOVED lines=8> */
[C---:B0-----:R-:W-:Y:S01]  /*1370*/  FFMA R61, R4.reuse, R15, R61 ;  /* 0x0000000f043d7223 */ /* 0x041fe2000000003d */
[C---:B------:R-:W-:Y:S01]  /*1380*/  FFMA R60, R15.reuse, R5, R60 ;  /* 0x000000050f3c7223 */ /* 0x040fe2000000003c */
[CC--:B------:R-:W-:Y:S01]  /*1390*/  FFMA R59, R15.reuse, R6.reuse, R59 ;  /* 0x000000060f3b7223 */ /* 0x0c0fe2000000003b */
[----:B------:R-:W-:Y:S01]  /*13a0*/  FFMA R58, R15, R7, R58 ;  /* 0x000000070f3a7223 */ /* 0x000fe2000000003a */
[----:B---3--:R-:W-:Y:S01]  /*13b0*/  FFMA R117, R4, R17, R117 ;  /* 0x0000001104757223 */ /* 0x008fe20000000075 */
[C---:B------:R-:W-:Y:S01]  /*13c0*/  FFMA R116, R17.reuse, R5, R116 ;  /* 0x0000000511747223 */ /* 0x040fe20000000074 */
[C---:B------:R-:W-:Y:S01]  /*13d0*/  FFMA R115, R17.reuse, R6, R115 ;  /* 0x0000000611737223 */ /* 0x040fe20000000073 */
[----:B------:R-:W-:Y:S01]  /*13e0*/  FFMA R114, R17, R7, R114 ;  /* 0x0000000711727223 */ /* 0x000fe20000000072 */
[----:B------:R-:W-:Y:S06]  /*13f0*/  BRA.U UP0, `(.L_x_2) ;  /* 0xfffffff100dc7547 */ /* 0x000fec000b83ffff */
[----:B------:R-:W0:Y:S01]  /*1400*/  S2R R5, SR_CTAID.X ;  /* 0x0000000000057919 */ /* 0x000e220000002500 */
[----:B------:R-:W-:Y:S01]  /*1410*/  UMOV UR6, 0x3340 ;  /* 0x0000334000067882 */ /* 0x000fe20000000000 */
[----:B------:R-:W-:Y:S01]  /*1420*/  HFMA2 R4, -RZ, RZ, 0, 0.001708984375 ;  /* 0x00001700ff047431 */ /* 0x000fe200000001ff */
[----:B------:R-:W-:Y:S02]  /*1430*/  MOV R3, UR6 ;  /* 0x0000000600037c02 */ /* 0x000fe40008000f00 */
[C---:B------:R-:W-:Y:S02]  /*1440*/  PRMT R2, R0.reuse, 0x3340, R0 ;  /* 0x0000334000027816 */ /* 0x040fe40000000000 */
[----:B------:R-:W-:Y:S02]  /*1450*/  PRMT R3, R0, R3, 0xffb8 ;  /* 0x0000ffb800037416 */ /* 0x000fe40000000003 */
[----:B------:R-:W-:Y:S02]  /*1460*/  SHF.L.U32 R144, R144, 0x2, RZ ;  /* 0x0000000290907819 */ /* 0x000fe400000006ff */
[----:B------:R-:W-:-:S02]  /*1470*/  PRMT R0, R3, 0x5410, R2 ;  /* 0x0000541003007816 */ /* 0x000fc40000000002 */
[----:B------:R-:W1:Y:S01]  /*1480*/  LDC.64 R2, c[0x0][0x390] ;  /* 0x0000e400ff027b82 */ /* 0x000e620000000a00 */
[----:B------:R-:W-:Y:S02]  /*1490*/  LOP3.LUT R144, R144, 0xffff, RZ, 0xc0, !PT ;  /* 0x0000ffff90907812 */ /* 0x000fe400078ec0ff */
[----:B------:R-:W-:-:S05]  /*14a0*/  PRMT R147, R4, 0x5410, R147 ;  /* 0x0000541004937816 */ /* 0x000fca0000000093 */
[----:B------:R-:W-:Y:S01]  /*14b0*/  IDP.2A.LO.U16.U8 R0, R147, R0, R144 ;  /* 0x0000000093007226 */ /* 0x000fe20000001090 */
[----:B0-----:R-:W-:Y:S02]  /*14c0*/  LOP3.LUT R6, R5, 0x1, RZ, 0xc0, !PT ;  /* 0x0000000105067812 */ /* 0x001fe400078ec0ff */
[----:B------:R-:W-:Y:S02]  /*14d0*/  SHF.R.U32.HI R5, RZ, 0x1, R5 ;  /* 0x00000001ff057819 */ /* 0x000fe40000011605 */
[----:B------:R-:W-:-:S03]  /*14e0*/  ISETP.NE.U32.AND P0, PT, R6, 0x1, PT ;  /* 0x000000010600780c */ /* 0x000fc60003f05070 */
[----:B------:R-:W-:-:S05]  /*14f0*/  IMAD R0, R5, 0x2e00, R0 ;  /* 0x00002e0005007824 */ /* 0x000fca00078e0200 */
[----:B------:R-:W-:-:S05]  /*1500*/  IADD3 R5, PT, PT, R0, 0x5c, RZ ;  /* 0x0000005c00057810 */ /* 0x000fca0007ffe0ff */
[----:B------:R-:W-:-:S05]  /*1510*/  @P0 IADD3 R5, PT, PT, R0, RZ, RZ ;  /* 0x000000ff00050210 */ /* 0x000fca0007ffe0ff */
[----:B-1----:R-:W-:-:S05]  /*1520*/  IMAD.WIDE.U32 R2, R5, 0x4, R2 ;  /* 0x0000000405027825 */ /* 0x002fca00078e0002 */
[----:B------:R-:W-:Y:S04]  /*1530*/  STG.E desc[UR8][R2.64], R145 ;  /* 0x0000009102007986 */ /* 0x000fe8000c101908 */
        /* <DEDUP_REMOVED lines=126> */
[----:B------:R-:W-:Y:S01]  /*1d20*/  STG.E desc[UR8][R2.64+0x8f08c], R18 ;  /* 0x08f08c1202007986 */ /* 0x000fe2000c101908 */
[----:B------:R-:W-:Y:S05]  /*1d30*/  EXIT ;  /* 0x000000000000794d */ /* 0x000fea0003800000 */
.L_x_3:
[----:B------:R-:W-:-:S00]  /*1d40*/  BRA `(.L_x_3) ;  /* 0xfffffffc00fc7947 */ /* 0x000fc0000383ffff */
[----:B------:R-:W-:-:S00]  /*1d50*/  NOP ;  /* 0x0000000000007918 */ /* 0x000fc00000000000 */
        /* <DEDUP_REMOVED lines=10> */
.L_x_5:


//--------------------- .text.my_kernel_kernel1   --------------------------
	.section	.text.my_kernel_kernel1,"ax",@progbits
	.align	128
        .global         my_kernel_kernel1
        .type           my_kernel_kernel1,@function
        .size           my_kernel_kernel1,(.L_x_6 - my_kernel_kernel1)
        .other          my_kernel_kernel1,@"STO_CUDA_ENTRY STV_DEFAULT"
my_kernel_kernel1:
.text.my_kernel_kernel1:
[----:B------:R-:W-:Y:S01]  /*0000*/  LDC R1, c[0x0][0x37c] ;  /* 0x0000df00ff017b82 */ /* 0x000fe20000000800 */
[----:B------:R-:W0:Y:S07]  /*0010*/  S2R R9, SR_CTAID.X ;  /* 0x0000000000097919 */ /* 0x000e2e0000002500 */
[----:B------:R-:W1:Y:S01]  /*0020*/  LDC.64 R2, c[0x0][0x388] ;  /* 0x0000e200ff027b82 */ /* 0x000e620000000a00 */
[----:B------:R-:W2:Y:S01]  /*0030*/  LDCU.64 UR4, c[0x0][0x358] ;  /* 0x00006b00ff0477ac */ /* 0x000ea20008000a00 */
[----:B------:R-:W0:Y:S06]  /*0040*/  S2R R0, SR_TID.X ;  /* 0x0000000000007919 */ /* 0x000e2c0000002100 */
[----:B------:R-:W3:Y:S01]  /*0050*/  LDC.64 R4, c[0x0][0x390] ;  /* 0x0000e400ff047b82 */ /* 0x000ee20000000a00 */
[----:B0-----:R-:W-:-:S05]  /*0060*/  LEA R9, R9, R0, 0x5 ;  /* 0x0000000009097211 */ /* 0x001fca00078e28ff */
[----:B------:R-:W-:-:S04]  /*0070*/  IMAD.HI.U32 R0, R9, -0x4de9bd37, RZ ;  /* 0xb21642c909007827 */ /* 0x000fc800078e00ff */
[----:B-1----:R-:W-:Y:S01]  /*0080*/  IMAD.WIDE.U32 R2, R9, 0x4, R2 ;  /* 0x0000000409027825 */ /* 0x002fe200078e0002 */
[----:B------:R-:W-:-:S05]  /*0090*/  SHF.R.U32.HI R0, RZ, 0x7, R0 ;  /* 0x00000007ff007819 */ /* 0x000fca0000011600 */
[----:B------:R-:W-:Y:S01]  /*00a0*/  IMAD R7, R0, -0xb8, R9 ;  /* 0xffffff4800077824 */ /* 0x000fe200078e0209 */
[----:B--2---:R-:W2:Y:S03]  /*00b0*/  LDG.E.CONSTANT R2, desc[UR4][R2.64] ;  /* 0x0000000402027981 */ /* 0x004ea6000c1e9900 */
[----:B---3--:R-:W-:Y:S02]  /*00c0*/  IMAD.WIDE.U32 R4, R7, 0x4, R4 ;  /* 0x0000000407047825 */ /* 0x008fe400078e0004 */
[----:B------:R-:W0:Y:S04]  /*00d0*/  LDC.64 R6, c[0x0][0x380] ;  /* 0x0000e000ff067b82 */ /* 0x000e280000000a00 */
[----:B------:R-:W2:Y:S01]  /*00e0*/  LDG.E.CONSTANT R5, desc[UR4][R4.64] ;  /* 0x0000000404057981 */ /* 0x000ea2000c1e9900 */
[----:B0-----:R-:W-:-:S04]  /*00f0*/  IMAD.WIDE.U32 R6, R9, 0x4, R6 ;  /* 0x0000000409067825 */ /* 0x001fc800078e0006 */
[----:B--2---:R-:W-:-:S04]  /*0100*/  FADD R0, R2, R5 ;  /* 0x0000000502007221 */ /* 0x004fc80000000000 */
[----:B------:R-:W-:-:S05]  /*0110*/  FADD R8, R0, 3 ;  /* 0x4040000000087421 */ /* 0x000fca0000000000 */
[----:B------:R-:W-:-:S04]  /*0120*/  FMNMX R8, R8, 6, PT ;  /* 0x40c0000008087809 */ /* 0x000fc80003800000 */
[----:B------:R-:W-:-:S05]  /*0130*/  FMNMX R8, RZ, R8, !PT ;  /* 0x00000008ff087209 */ /* 0x000fca0007800000 */
[----:B------:R-:W-:-:S04]  /*0140*/  FMUL R11, R8, 0.16666670143604278564 ;  /* 0x3e2aaaad080b7820 */ /* 0x000fc80000400000 */
[----:B------:R-:W-:-:S05]  /*0150*/  FMUL R11, R0, R11 ;  /* 0x0000000b000b7220 */ /* 0x000fca0000400000 */
[----:B------:R-:W-:Y:S01]  /*0160*/  STG.E desc[UR4][R6.64], R11 ;  /* 0x0000000b06007986 */ /* 0x000fe2000c101904 */
[----:B------:R-:W-:Y:S05]  /*0170*/  EXIT ;  /* 0x000000000000794d */ /* 0x000fea0003800000 */
.L_x_4:
        /* <DEDUP_REMOVED lines=16> */
.L_x_6:


//--------------------- .nv.shared.my_kernel_kernel0 --------------------------
	.section	.nv.shared.my_kernel_kernel0,"aw",@nobits
	.sectionflags	@""
	.align	4
.nv.shared.my_kernel_kernel0:
	.zero		2416


//--------------------- .nv.shared.reserved.0     --------------------------
	.section	.nv.shared.reserved.0,"aw",@nobits
	.weak		__nv_reservedSMEM_offset_0_alias
	.size		__nv_reservedSMEM_offset_0_alias, 0, 64
	.other		__nv_reservedSMEM_offset_0_alias,@"STO_CUDA_RESERVED_SHARED STV_DEFAULT"
__nv_reservedSMEM_offset_0_alias:
	.zero		0
	.zero		64


//--------------------- .nv.constant0.my_kernel_kernel0 --------------------------
	.section	.nv.constant0.my_kernel_kernel0,"a",@progbits
	.sectionflags	@""
	.align	4
.nv.constant0.my_kernel_kernel0:
	.zero		920


//--------------------- .nv.constant0.my_kernel_kernel1 --------------------------
	.section	.nv.constant0.my_kernel_kernel1,"a",@progbits
	.sectionflags	@""
	.align	4
.nv.constant0.my_kernel_kernel1:
	.zero		920


//--------------------- SYMBOLS --------------------------

	.type		.nv.reservedSmem.offset0,@object
	.size		.nv.reservedSmem.offset0,0x4
	.type		.nv.reservedSmem.cap,@object
	.size		.nv.reservedSmem.cap,0x4
